//
// Generated by NVIDIA NVVM Compiler
//
// Compiler Build ID: CL-36424714
// Cuda compilation tools, release 13.0, V13.0.88
// Based on NVVM 20.0.0
//

.version 9.0
.target sm_100
.address_size 64

	// .globl	_Z16gpu_kernel_task1PfS_S_iii
// _ZZ16gpu_kernel_task2PfS_S_iiiE7sharedA has been demoted
// _ZZ16gpu_kernel_task2PfS_S_iiiE7sharedB has been demoted
// _ZZ17gpu_kernel_task34PfS_S_iiiE7sharedA has been demoted
// _ZZ17gpu_kernel_task34PfS_S_iiiE7sharedB has been demoted

.visible .entry _Z16gpu_kernel_task1PfS_S_iii(
	.param .u64 .ptr .align 1 _Z16gpu_kernel_task1PfS_S_iii_param_0,
	.param .u64 .ptr .align 1 _Z16gpu_kernel_task1PfS_S_iii_param_1,
	.param .u64 .ptr .align 1 _Z16gpu_kernel_task1PfS_S_iii_param_2,
	.param .u32 _Z16gpu_kernel_task1PfS_S_iii_param_3,
	.param .u32 _Z16gpu_kernel_task1PfS_S_iii_param_4,
	.param .u32 _Z16gpu_kernel_task1PfS_S_iii_param_5
)
{
	.reg .pred 	%p<13>;
	.reg .b32 	%r<41>;
	.reg .b32 	%f<68>;
	.reg .b64 	%rd<53>;

	ld.param.u64 	%rd7, [_Z16gpu_kernel_task1PfS_S_iii_param_0];
	ld.param.u64 	%rd8, [_Z16gpu_kernel_task1PfS_S_iii_param_1];
	ld.param.u64 	%rd6, [_Z16gpu_kernel_task1PfS_S_iii_param_2];
	ld.param.u32 	%r20, [_Z16gpu_kernel_task1PfS_S_iii_param_3];
	ld.param.u32 	%r18, [_Z16gpu_kernel_task1PfS_S_iii_param_4];
	ld.param.u32 	%r19, [_Z16gpu_kernel_task1PfS_S_iii_param_5];
	cvta.to.global.u64 	%rd1, %rd8;
	cvta.to.global.u64 	%rd2, %rd7;
	mov.u32 	%r21, %ctaid.y;
	mov.u32 	%r22, %ntid.y;
	mov.u32 	%r23, %tid.y;
	mad.lo.s32 	%r1, %r21, %r22, %r23;
	mov.u32 	%r24, %ctaid.x;
	mov.u32 	%r25, %ntid.x;
	mov.u32 	%r26, %tid.x;
	mad.lo.s32 	%r2, %r24, %r25, %r26;
	setp.ge.s32 	%p1, %r1, %r20;
	setp.ge.s32 	%p2, %r2, %r19;
	or.pred  	%p3, %p1, %p2;
	@%p3 bra 	$L__BB0_14;
	setp.lt.s32 	%p4, %r18, 1;
	mov.f32 	%f67, 0f00000000;
	@%p4 bra 	$L__BB0_13;
	mul.lo.s32 	%r3, %r18, %r1;
	and.b32  	%r4, %r18, 7;
	setp.lt.u32 	%p5, %r18, 8;
	mov.f32 	%f67, 0f00000000;
	mov.b32 	%r39, 0;
	@%p5 bra 	$L__BB0_5;
	and.b32  	%r39, %r18, 2147483640;
	neg.s32 	%r37, %r39;
	shl.b32 	%r7, %r19, 3;
	mul.wide.u32 	%rd9, %r3, 4;
	add.s64 	%rd10, %rd9, %rd2;
	add.s64 	%rd52, %rd10, 16;
	mov.f32 	%f67, 0f00000000;
	mul.wide.s32 	%rd13, %r19, 4;
	mov.u32 	%r36, %r2;
$L__BB0_4:
	.pragma "nounroll";
	ld.global.f32 	%f17, [%rd52+-16];
	mul.wide.s32 	%rd11, %r36, 4;
	add.s64 	%rd12, %rd1, %rd11;
	ld.global.f32 	%f18, [%rd12];
	fma.rn.f32 	%f19, %f17, %f18, %f67;
	ld.global.f32 	%f20, [%rd52+-12];
	add.s64 	%rd14, %rd12, %rd13;
	ld.global.f32 	%f21, [%rd14];
	fma.rn.f32 	%f22, %f20, %f21, %f19;
	ld.global.f32 	%f23, [%rd52+-8];
	add.s64 	%rd15, %rd14, %rd13;
	ld.global.f32 	%f24, [%rd15];
	fma.rn.f32 	%f25, %f23, %f24, %f22;
	ld.global.f32 	%f26, [%rd52+-4];
	add.s64 	%rd16, %rd15, %rd13;
	ld.global.f32 	%f27, [%rd16];
	fma.rn.f32 	%f28, %f26, %f27, %f25;
	ld.global.f32 	%f29, [%rd52];
	add.s64 	%rd17, %rd16, %rd13;
	ld.global.f32 	%f30, [%rd17];
	fma.rn.f32 	%f31, %f29, %f30, %f28;
	ld.global.f32 	%f32, [%rd52+4];
	add.s64 	%rd18, %rd17, %rd13;
	ld.global.f32 	%f33, [%rd18];
	fma.rn.f32 	%f34, %f32, %f33, %f31;
	ld.global.f32 	%f35, [%rd52+8];
	add.s64 	%rd19, %rd18, %rd13;
	ld.global.f32 	%f36, [%rd19];
	fma.rn.f32 	%f37, %f35, %f36, %f34;
	ld.global.f32 	%f38, [%rd52+12];
	add.s64 	%rd20, %rd19, %rd13;
	ld.global.f32 	%f39, [%rd20];
	fma.rn.f32 	%f67, %f38, %f39, %f37;
	add.s32 	%r37, %r37, 8;
	add.s32 	%r36, %r36, %r7;
	add.s64 	%rd52, %rd52, 32;
	setp.ne.s32 	%p6, %r37, 0;
	@%p6 bra 	$L__BB0_4;
$L__BB0_5:
	setp.eq.s32 	%p7, %r4, 0;
	@%p7 bra 	$L__BB0_13;
	and.b32  	%r13, %r18, 3;
	setp.lt.u32 	%p8, %r4, 4;
	@%p8 bra 	$L__BB0_8;
	add.s32 	%r28, %r39, %r3;
	mul.wide.u32 	%rd21, %r28, 4;
	add.s64 	%rd22, %rd2, %rd21;
	ld.global.f32 	%f41, [%rd22];
	mad.lo.s32 	%r29, %r39, %r19, %r2;
	mul.wide.s32 	%rd23, %r29, 4;
	add.s64 	%rd24, %rd1, %rd23;
	ld.global.f32 	%f42, [%rd24];
	fma.rn.f32 	%f43, %f41, %f42, %f67;
	cvt.u64.u32 	%rd25, %r3;
	cvt.u64.u32 	%rd26, %r39;
	add.s64 	%rd27, %rd26, %rd25;
	shl.b64 	%rd28, %rd27, 2;
	add.s64 	%rd29, %rd2, %rd28;
	ld.global.f32 	%f44, [%rd29+4];
	mul.wide.s32 	%rd30, %r19, 4;
	add.s64 	%rd31, %rd24, %rd30;
	ld.global.f32 	%f45, [%rd31];
	fma.rn.f32 	%f46, %f44, %f45, %f43;
	ld.global.f32 	%f47, [%rd29+8];
	add.s64 	%rd32, %rd31, %rd30;
	ld.global.f32 	%f48, [%rd32];
	fma.rn.f32 	%f49, %f47, %f48, %f46;
	ld.global.f32 	%f50, [%rd29+12];
	add.s64 	%rd33, %rd32, %rd30;
	ld.global.f32 	%f51, [%rd33];
	fma.rn.f32 	%f67, %f50, %f51, %f49;
	add.s32 	%r39, %r39, 4;
$L__BB0_8:
	setp.eq.s32 	%p9, %r13, 0;
	@%p9 bra 	$L__BB0_13;
	setp.eq.s32 	%p10, %r13, 1;
	@%p10 bra 	$L__BB0_11;
	add.s32 	%r30, %r39, %r3;
	mul.wide.u32 	%rd34, %r30, 4;
	add.s64 	%rd35, %rd2, %rd34;
	ld.global.f32 	%f53, [%rd35];
	mad.lo.s32 	%r31, %r39, %r19, %r2;
	mul.wide.s32 	%rd36, %r31, 4;
	add.s64 	%rd37, %rd1, %rd36;
	ld.global.f32 	%f54, [%rd37];
	fma.rn.f32 	%f55, %f53, %f54, %f67;
	cvt.u64.u32 	%rd38, %r3;
	cvt.u64.u32 	%rd39, %r39;
	add.s64 	%rd40, %rd39, %rd38;
	shl.b64 	%rd41, %rd40, 2;
	add.s64 	%rd42, %rd2, %rd41;
	ld.global.f32 	%f56, [%rd42+4];
	mul.wide.s32 	%rd43, %r19, 4;
	add.s64 	%rd44, %rd37, %rd43;
	ld.global.f32 	%f57, [%rd44];
	fma.rn.f32 	%f67, %f56, %f57, %f55;
	add.s32 	%r39, %r39, 2;
$L__BB0_11:
	and.b32  	%r32, %r18, 1;
	setp.eq.b32 	%p11, %r32, 1;
	not.pred 	%p12, %p11;
	@%p12 bra 	$L__BB0_13;
	add.s32 	%r33, %r39, %r3;
	mul.wide.u32 	%rd45, %r33, 4;
	add.s64 	%rd46, %rd2, %rd45;
	ld.global.f32 	%f58, [%rd46];
	mad.lo.s32 	%r34, %r39, %r19, %r2;
	mul.wide.s32 	%rd47, %r34, 4;
	add.s64 	%rd48, %rd1, %rd47;
	ld.global.f32 	%f59, [%rd48];
	fma.rn.f32 	%f67, %f58, %f59, %f67;
$L__BB0_13:
	mad.lo.s32 	%r35, %r19, %r1, %r2;
	cvta.to.global.u64 	%rd49, %rd6;
	mul.wide.s32 	%rd50, %r35, 4;
	add.s64 	%rd51, %rd49, %rd50;
	st.global.f32 	[%rd51], %f67;
$L__BB0_14:
	ret;

}
	// .globl	_Z16gpu_kernel_task2PfS_S_iii
.visible .entry _Z16gpu_kernel_task2PfS_S_iii(
	.param .u64 .ptr .align 1 _Z16gpu_kernel_task2PfS_S_iii_param_0,
	.param .u64 .ptr .align 1 _Z16gpu_kernel_task2PfS_S_iii_param_1,
	.param .u64 .ptr .align 1 _Z16gpu_kernel_task2PfS_S_iii_param_2,
	.param .u32 _Z16gpu_kernel_task2PfS_S_iii_param_3,
	.param .u32 _Z16gpu_kernel_task2PfS_S_iii_param_4,
	.param .u32 _Z16gpu_kernel_task2PfS_S_iii_param_5
)
{
	.reg .pred 	%p<12>;
	.reg .b32 	%r<43>;
	.reg .b32 	%f<66>;
	.reg .b64 	%rd<13>;
	// demoted variable
	.shared .align 4 .b8 _ZZ16gpu_kernel_task2PfS_S_iiiE7sharedA[1024];
	// demoted variable
	.shared .align 4 .b8 _ZZ16gpu_kernel_task2PfS_S_iiiE7sharedB[1024];
	ld.param.u64 	%rd4, [_Z16gpu_kernel_task2PfS_S_iii_param_0];
	ld.param.u64 	%rd5, [_Z16gpu_kernel_task2PfS_S_iii_param_1];
	ld.param.u64 	%rd6, [_Z16gpu_kernel_task2PfS_S_iii_param_2];
	ld.param.u32 	%r25, [_Z16gpu_kernel_task2PfS_S_iii_param_3];
	ld.param.u32 	%r26, [_Z16gpu_kernel_task2PfS_S_iii_param_4];
	ld.param.u32 	%r27, [_Z16gpu_kernel_task2PfS_S_iii_param_5];
	mov.u32 	%r28, %ctaid.x;
	mov.u32 	%r29, %ctaid.y;
	mov.u32 	%r38, %tid.x;
	mov.u32 	%r40, %tid.y;
	shl.b32 	%r30, %r29, 4;
	add.s32 	%r3, %r30, %r40;
	shl.b32 	%r4, %r28, 4;
	add.s32 	%r5, %r4, %r38;
	cvt.rn.f32.s32 	%f9, %r26;
	mul.f32 	%f10, %f9, 0f3D800000;
	cvt.rpi.f32.f32 	%f11, %f10;
	cvt.rzi.s32.f32 	%r6, %f11;
	setp.lt.s32 	%p1, %r6, 1;
	mov.f32 	%f65, 0f00000000;
	@%p1 bra 	$L__BB1_7;
	shl.b32 	%r31, %r40, 6;
	mov.u32 	%r32, _ZZ16gpu_kernel_task2PfS_S_iiiE7sharedA;
	add.s32 	%r7, %r32, %r31;
	shl.b32 	%r33, %r38, 2;
	add.s32 	%r8, %r7, %r33;
	mov.u32 	%r34, _ZZ16gpu_kernel_task2PfS_S_iiiE7sharedB;
	add.s32 	%r10, %r34, %r33;
	add.s32 	%r9, %r10, %r31;
	neg.s32 	%r42, %r6;
	mad.lo.s32 	%r35, %r40, %r27, %r38;
	add.s32 	%r41, %r35, %r4;
	shl.b32 	%r13, %r27, 4;
	mad.lo.s32 	%r39, %r26, %r3, %r38;
	cvta.to.global.u64 	%rd1, %rd4;
	cvta.to.global.u64 	%rd2, %rd5;
	mov.f32 	%f65, 0f00000000;
$L__BB1_2:
	setp.ge.s32 	%p2, %r3, %r25;
	mul.wide.s32 	%rd7, %r39, 4;
	add.s64 	%rd3, %rd1, %rd7;
	setp.ge.s32 	%p3, %r38, %r26;
	mov.f32 	%f63, 0f00000000;
	or.pred  	%p4, %p3, %p2;
	@%p4 bra 	$L__BB1_4;
	ld.global.f32 	%f63, [%rd3];
$L__BB1_4:
	setp.ge.s32 	%p5, %r5, %r27;
	st.shared.f32 	[%r8], %f63;
	setp.ge.s32 	%p6, %r40, %r26;
	mov.f32 	%f64, 0f00000000;
	or.pred  	%p7, %p6, %p5;
	@%p7 bra 	$L__BB1_6;
	mul.wide.s32 	%rd8, %r41, 4;
	add.s64 	%rd9, %rd2, %rd8;
	ld.global.f32 	%f64, [%rd9];
$L__BB1_6:
	st.shared.f32 	[%r9], %f64;
	bar.sync 	0;
	ld.shared.f32 	%f15, [%r7];
	ld.shared.f32 	%f16, [%r10];
	fma.rn.f32 	%f17, %f15, %f16, %f65;
	ld.shared.f32 	%f18, [%r7+4];
	ld.shared.f32 	%f19, [%r10+64];
	fma.rn.f32 	%f20, %f18, %f19, %f17;
	ld.shared.f32 	%f21, [%r7+8];
	ld.shared.f32 	%f22, [%r10+128];
	fma.rn.f32 	%f23, %f21, %f22, %f20;
	ld.shared.f32 	%f24, [%r7+12];
	ld.shared.f32 	%f25, [%r10+192];
	fma.rn.f32 	%f26, %f24, %f25, %f23;
	ld.shared.f32 	%f27, [%r7+16];
	ld.shared.f32 	%f28, [%r10+256];
	fma.rn.f32 	%f29, %f27, %f28, %f26;
	ld.shared.f32 	%f30, [%r7+20];
	ld.shared.f32 	%f31, [%r10+320];
	fma.rn.f32 	%f32, %f30, %f31, %f29;
	ld.shared.f32 	%f33, [%r7+24];
	ld.shared.f32 	%f34, [%r10+384];
	fma.rn.f32 	%f35, %f33, %f34, %f32;
	ld.shared.f32 	%f36, [%r7+28];
	ld.shared.f32 	%f37, [%r10+448];
	fma.rn.f32 	%f38, %f36, %f37, %f35;
	ld.shared.f32 	%f39, [%r7+32];
	ld.shared.f32 	%f40, [%r10+512];
	fma.rn.f32 	%f41, %f39, %f40, %f38;
	ld.shared.f32 	%f42, [%r7+36];
	ld.shared.f32 	%f43, [%r10+576];
	fma.rn.f32 	%f44, %f42, %f43, %f41;
	ld.shared.f32 	%f45, [%r7+40];
	ld.shared.f32 	%f46, [%r10+640];
	fma.rn.f32 	%f47, %f45, %f46, %f44;
	ld.shared.f32 	%f48, [%r7+44];
	ld.shared.f32 	%f49, [%r10+704];
	fma.rn.f32 	%f50, %f48, %f49, %f47;
	ld.shared.f32 	%f51, [%r7+48];
	ld.shared.f32 	%f52, [%r10+768];
	fma.rn.f32 	%f53, %f51, %f52, %f50;
	ld.shared.f32 	%f54, [%r7+52];
	ld.shared.f32 	%f55, [%r10+832];
	fma.rn.f32 	%f56, %f54, %f55, %f53;
	ld.shared.f32 	%f57, [%r7+56];
	ld.shared.f32 	%f58, [%r10+896];
	fma.rn.f32 	%f59, %f57, %f58, %f56;
	ld.shared.f32 	%f60, [%r7+60];
	ld.shared.f32 	%f61, [%r10+960];
	fma.rn.f32 	%f65, %f60, %f61, %f59;
	bar.sync 	0;
	add.s32 	%r42, %r42, 1;
	setp.ne.s32 	%p8, %r42, 0;
	add.s32 	%r41, %r41, %r13;
	add.s32 	%r40, %r40, 16;
	add.s32 	%r39, %r39, 16;
	add.s32 	%r38, %r38, 16;
	@%p8 bra 	$L__BB1_2;
$L__BB1_7:
	setp.ge.s32 	%p9, %r3, %r25;
	setp.ge.s32 	%p10, %r5, %r27;
	or.pred  	%p11, %p9, %p10;
	@%p11 bra 	$L__BB1_9;
	mad.lo.s32 	%r37, %r27, %r3, %r5;
	cvta.to.global.u64 	%rd10, %rd6;
	mul.wide.u32 	%rd11, %r37, 4;
	add.s64 	%rd12, %rd10, %rd11;
	st.global.f32 	[%rd12], %f65;
$L__BB1_9:
	ret;

}
	// .globl	_Z17gpu_kernel_task34PfS_S_iii
.visible .entry _Z17gpu_kernel_task34PfS_S_iii(
	.param .u64 .ptr .align 1 _Z17gpu_kernel_task34PfS_S_iii_param_0,
	.param .u64 .ptr .align 1 _Z17gpu_kernel_task34PfS_S_iii_param_1,
	.param .u64 .ptr .align 1 _Z17gpu_kernel_task34PfS_S_iii_param_2,
	.param .u32 _Z17gpu_kernel_task34PfS_S_iii_param_3,
	.param .u32 _Z17gpu_kernel_task34PfS_S_iii_param_4,
	.param .u32 _Z17gpu_kernel_task34PfS_S_iii_param_5
)
{
	.reg .pred 	%p<14>;
	.reg .b32 	%r<50>;
	.reg .b32 	%f<100>;
	.reg .b64 	%rd<17>;
	// demoted variable
	.shared .align 4 .b8 _ZZ17gpu_kernel_task34PfS_S_iiiE7sharedA[1024];
	// demoted variable
	.shared .align 4 .b8 _ZZ17gpu_kernel_task34PfS_S_iiiE7sharedB[3072];
	ld.param.u64 	%rd6, [_Z17gpu_kernel_task34PfS_S_iii_param_0];
	ld.param.u64 	%rd7, [_Z17gpu_kernel_task34PfS_S_iii_param_1];
	ld.param.u64 	%rd8, [_Z17gpu_kernel_task34PfS_S_iii_param_2];
	ld.param.u32 	%r29, [_Z17gpu_kernel_task34PfS_S_iii_param_3];
	ld.param.u32 	%r30, [_Z17gpu_kernel_task34PfS_S_iii_param_4];
	ld.param.u32 	%r31, [_Z17gpu_kernel_task34PfS_S_iii_param_5];
	cvta.to.global.u64 	%rd1, %rd8;
	mov.u32 	%r45, %tid.x;
	mov.u32 	%r47, %tid.y;
	mov.u32 	%r32, %ctaid.x;
	mov.u32 	%r33, %ctaid.y;
	shl.b32 	%r34, %r33, 4;
	add.s32 	%r3, %r34, %r47;
	shl.b32 	%r4, %r32, 4;
	add.s32 	%r5, %r4, %r45;
	cvt.rn.f32.s32 	%f10, %r30;
	mul.f32 	%f11, %f10, 0f3D800000;
	cvt.rpi.f32.f32 	%f12, %f11;
	cvt.rzi.s32.f32 	%r6, %f12;
	setp.lt.s32 	%p1, %r6, 1;
	mov.f32 	%f98, 0f00000000;
	mov.f32 	%f99, %f98;
	@%p1 bra 	$L__BB2_9;
	shl.b32 	%r35, %r47, 6;
	mov.u32 	%r36, _ZZ17gpu_kernel_task34PfS_S_iiiE7sharedA;
	add.s32 	%r7, %r36, %r35;
	shl.b32 	%r37, %r45, 2;
	add.s32 	%r8, %r7, %r37;
	mov.u32 	%r38, _ZZ17gpu_kernel_task34PfS_S_iiiE7sharedB;
	add.s32 	%r12, %r38, %r37;
	mad.lo.s32 	%r9, %r47, 192, %r12;
	shr.u32 	%r10, %r31, 1;
	add.s32 	%r11, %r10, %r5;
	neg.s32 	%r49, %r6;
	mad.lo.s32 	%r39, %r47, %r31, %r45;
	add.s32 	%r48, %r39, %r4;
	shl.b32 	%r15, %r31, 4;
	mad.lo.s32 	%r46, %r30, %r3, %r45;
	cvta.to.global.u64 	%rd2, %rd6;
	cvta.to.global.u64 	%rd3, %rd7;
	mov.f32 	%f99, 0f00000000;
	mul.wide.u32 	%rd11, %r10, 4;
	mov.f32 	%f98, %f99;
$L__BB2_2:
	setp.ge.s32 	%p2, %r3, %r29;
	mul.wide.s32 	%rd9, %r46, 4;
	add.s64 	%rd4, %rd2, %rd9;
	setp.ge.s32 	%p3, %r45, %r30;
	mov.f32 	%f97, 0f00000000;
	or.pred  	%p4, %p3, %p2;
	@%p4 bra 	$L__BB2_4;
	ld.global.f32 	%f97, [%rd4];
$L__BB2_4:
	setp.ge.s32 	%p5, %r5, %r31;
	st.shared.f32 	[%r8], %f97;
	setp.ge.s32 	%p6, %r47, %r30;
	or.pred  	%p7, %p6, %p5;
	@%p7 bra 	$L__BB2_7;
	setp.ge.s32 	%p8, %r11, %r31;
	mul.wide.s32 	%rd10, %r48, 4;
	add.s64 	%rd5, %rd3, %rd10;
	ld.global.f32 	%f15, [%rd5];
	st.shared.f32 	[%r9], %f15;
	@%p8 bra 	$L__BB2_8;
	add.s64 	%rd12, %rd5, %rd11;
	ld.global.f32 	%f16, [%rd12];
	st.shared.f32 	[%r9+64], %f16;
	bra.uni 	$L__BB2_8;
$L__BB2_7:
	mov.b32 	%r41, 0;
	st.shared.u32 	[%r9], %r41;
$L__BB2_8:
	bar.sync 	0;
	ld.shared.f32 	%f17, [%r7];
	ld.shared.f32 	%f18, [%r12];
	fma.rn.f32 	%f19, %f17, %f18, %f98;
	ld.shared.f32 	%f20, [%r12+64];
	fma.rn.f32 	%f21, %f17, %f20, %f99;
	ld.shared.f32 	%f22, [%r7+4];
	ld.shared.f32 	%f23, [%r12+192];
	fma.rn.f32 	%f24, %f22, %f23, %f19;
	ld.shared.f32 	%f25, [%r12+256];
	fma.rn.f32 	%f26, %f22, %f25, %f21;
	ld.shared.f32 	%f27, [%r7+8];
	ld.shared.f32 	%f28, [%r12+384];
	fma.rn.f32 	%f29, %f27, %f28, %f24;
	ld.shared.f32 	%f30, [%r12+448];
	fma.rn.f32 	%f31, %f27, %f30, %f26;
	ld.shared.f32 	%f32, [%r7+12];
	ld.shared.f32 	%f33, [%r12+576];
	fma.rn.f32 	%f34, %f32, %f33, %f29;
	ld.shared.f32 	%f35, [%r12+640];
	fma.rn.f32 	%f36, %f32, %f35, %f31;
	ld.shared.f32 	%f37, [%r7+16];
	ld.shared.f32 	%f38, [%r12+768];
	fma.rn.f32 	%f39, %f37, %f38, %f34;
	ld.shared.f32 	%f40, [%r12+832];
	fma.rn.f32 	%f41, %f37, %f40, %f36;
	ld.shared.f32 	%f42, [%r7+20];
	ld.shared.f32 	%f43, [%r12+960];
	fma.rn.f32 	%f44, %f42, %f43, %f39;
	ld.shared.f32 	%f45, [%r12+1024];
	fma.rn.f32 	%f46, %f42, %f45, %f41;
	ld.shared.f32 	%f47, [%r7+24];
	ld.shared.f32 	%f48, [%r12+1152];
	fma.rn.f32 	%f49, %f47, %f48, %f44;
	ld.shared.f32 	%f50, [%r12+1216];
	fma.rn.f32 	%f51, %f47, %f50, %f46;
	ld.shared.f32 	%f52, [%r7+28];
	ld.shared.f32 	%f53, [%r12+1344];
	fma.rn.f32 	%f54, %f52, %f53, %f49;
	ld.shared.f32 	%f55, [%r12+1408];
	fma.rn.f32 	%f56, %f52, %f55, %f51;
	ld.shared.f32 	%f57, [%r7+32];
	ld.shared.f32 	%f58, [%r12+1536];
	fma.rn.f32 	%f59, %f57, %f58, %f54;
	ld.shared.f32 	%f60, [%r12+1600];
	fma.rn.f32 	%f61, %f57, %f60, %f56;
	ld.shared.f32 	%f62, [%r7+36];
	ld.shared.f32 	%f63, [%r12+1728];
	fma.rn.f32 	%f64, %f62, %f63, %f59;
	ld.shared.f32 	%f65, [%r12+1792];
	fma.rn.f32 	%f66, %f62, %f65, %f61;
	ld.shared.f32 	%f67, [%r7+40];
	ld.shared.f32 	%f68, [%r12+1920];
	fma.rn.f32 	%f69, %f67, %f68, %f64;
	ld.shared.f32 	%f70, [%r12+1984];
	fma.rn.f32 	%f71, %f67, %f70, %f66;
	ld.shared.f32 	%f72, [%r7+44];
	ld.shared.f32 	%f73, [%r12+2112];
	fma.rn.f32 	%f74, %f72, %f73, %f69;
	ld.shared.f32 	%f75, [%r12+2176];
	fma.rn.f32 	%f76, %f72, %f75, %f71;
	ld.shared.f32 	%f77, [%r7+48];
	ld.shared.f32 	%f78, [%r12+2304];
	fma.rn.f32 	%f79, %f77, %f78, %f74;
	ld.shared.f32 	%f80, [%r12+2368];
	fma.rn.f32 	%f81, %f77, %f80, %f76;
	ld.shared.f32 	%f82, [%r7+52];
	ld.shared.f32 	%f83, [%r12+2496];
	fma.rn.f32 	%f84, %f82, %f83, %f79;
	ld.shared.f32 	%f85, [%r12+2560];
	fma.rn.f32 	%f86, %f82, %f85, %f81;
	ld.shared.f32 	%f87, [%r7+56];
	ld.shared.f32 	%f88, [%r12+2688];
	fma.rn.f32 	%f89, %f87, %f88, %f84;
	ld.shared.f32 	%f90, [%r12+2752];
	fma.rn.f32 	%f91, %f87, %f90, %f86;
	ld.shared.f32 	%f92, [%r7+60];
	ld.shared.f32 	%f93, [%r12+2880];
	fma.rn.f32 	%f98, %f92, %f93, %f89;
	ld.shared.f32 	%f94, [%r12+2944];
	fma.rn.f32 	%f99, %f92, %f94, %f91;
	bar.sync 	0;
	add.s32 	%r49, %r49, 1;
	setp.ne.s32 	%p9, %r49, 0;
	add.s32 	%r48, %r48, %r15;
	add.s32 	%r47, %r47, 16;
	add.s32 	%r46, %r46, 16;
	add.s32 	%r45, %r45, 16;
	@%p9 bra 	$L__BB2_2;
$L__BB2_9:
	setp.ge.s32 	%p10, %r3, %r29;
	setp.ge.s32 	%p11, %r5, %r31;
	or.pred  	%p12, %p10, %p11;
	@%p12 bra 	$L__BB2_12;
	mul.lo.s32 	%r27, %r31, %r3;
	add.s32 	%r42, %r27, %r5;
	mul.wide.u32 	%rd13, %r42, 4;
	add.s64 	%rd14, %rd1, %rd13;
	st.global.f32 	[%rd14], %f98;
	shr.u32 	%r43, %r31, 1;
	add.s32 	%r28, %r43, %r5;
	setp.ge.s32 	%p13, %r28, %r31;
	@%p13 bra 	$L__BB2_12;
	add.s32 	%r44, %r28, %r27;
	mul.wide.u32 	%rd15, %r44, 4;
	add.s64 	%rd16, %rd1, %rd15;
	st.global.f32 	[%rd16], %f99;
$L__BB2_12:
	ret;

}


// ===== COMPILED SASS (sm_100) =====

	.target	sm_100

	.elftype	@"ET_EXEC"


//--------------------- .note.nv.tkinfo           --------------------------
	.section	.note.nv.tkinfo,"",@"SHT_NOTE"
	.sectionflags	@"SHF_NOTE_NV_TKINFO"
	.tkinfo
        /*0018*/ 	.word	0x00000002
        /*0030*/ 	.string	""
        /*0030*/ 	.string	"ptxas"
        /*0030*/ 	.string	"Cuda compilation tools, release 13.0, V13.0.88"
        /*0030*/ 	.string	"Build cuda_13.0.r13.0/compiler.36424714_0"
        /*0030*/ 	.string	"-arch sm_100 -m 64 "



//--------------------- .note.nv.cuinfo           --------------------------
	.section	.note.nv.cuinfo,"",@"SHT_NOTE"
	.sectionflags	@"SHF_NOTE_NV_CUINFO"
        /*0018*/ 	.short	0x0002
        /*001a*/ 	.short	0x0064
        /*001c*/ 	.short	0x0082
	.zero		2


//--------------------- .nv.info                  --------------------------
	.section	.nv.info,"",@"SHT_CUDA_INFO"
	.align	4


	//----- nvinfo : EIATTR_REGCOUNT
	.align		4
        /*0000*/ 	.byte	0x04, 0x2f
        /*0002*/ 	.short	(.L_1 - .L_0)
	.align		4
.L_0:
        /*0004*/ 	.word	index@(_Z16gpu_kernel_task1PfS_S_iii)
        /*0008*/ 	.word	0x00000020


	//----- nvinfo : EIATTR_FRAME_SIZE
	.align		4
.L_1:
        /*000c*/ 	.byte	0x04, 0x11
        /*000e*/ 	.short	(.L_3 - .L_2)
	.align		4
.L_2:
        /*0010*/ 	.word	index@(_Z16gpu_kernel_task1PfS_S_iii)
        /*0014*/ 	.word	0x00000000


	//----- nvinfo : EIATTR_REGCOUNT
	.align		4
.L_3:
        /*0018*/ 	.byte	0x04, 0x2f
        /*001a*/ 	.short	(.L_5 - .L_4)
	.align		4
.L_4:
        /*001c*/ 	.word	index@(_Z16gpu_kernel_task2PfS_S_iii)
        /*0020*/ 	.word	0x00000020


	//----- nvinfo : EIATTR_FRAME_SIZE
	.align		4
.L_5:
        /*0024*/ 	.byte	0x04, 0x11
        /*0026*/ 	.short	(.L_7 - .L_6)
	.align		4
.L_6:
        /*0028*/ 	.word	index@(_Z16gpu_kernel_task2PfS_S_iii)
        /*002c*/ 	.word	0x00000000


	//----- nvinfo : EIATTR_REGCOUNT
	.align		4
.L_7:
        /*0030*/ 	.byte	0x04, 0x2f
        /*0032*/ 	.short	(.L_9 - .L_8)
	.align		4
.L_8:
        /*0034*/ 	.word	index@(_Z17gpu_kernel_task34PfS_S_iii)
        /*0038*/ 	.word	0x00000020


	//----- nvinfo : EIATTR_FRAME_SIZE
	.align		4
.L_9:
        /*003c*/ 	.byte	0x04, 0x11
        /*003e*/ 	.short	(.L_11 - .L_10)
	.align		4
.L_10:
        /*0040*/ 	.word	index@(_Z17gpu_kernel_task34PfS_S_iii)
        /*0044*/ 	.word	0x00000000


	//----- nvinfo : EIATTR_MIN_STACK_SIZE
	.align		4
.L_11:
        /*0048*/ 	.byte	0x04, 0x12
        /*004a*/ 	.short	(.L_13 - .L_12)
	.align		4
.L_12:
        /*004c*/ 	.word	index@(_Z17gpu_kernel_task34PfS_S_iii)
        /*0050*/ 	.word	0x00000000


	//----- nvinfo : EIATTR_MIN_STACK_SIZE
	.align		4
.L_13:
        /*0054*/ 	.byte	0x04, 0x12
        /*0056*/ 	.short	(.L_15 - .L_14)
	.align		4
.L_14:
        /*0058*/ 	.word	index@(_Z16gpu_kernel_task2PfS_S_iii)
        /*005c*/ 	.word	0x00000000


	//----- nvinfo : EIATTR_MIN_STACK_SIZE
	.align		4
.L_15:
        /*0060*/ 	.byte	0x04, 0x12
        /*0062*/ 	.short	(.L_17 - .L_16)
	.align		4
.L_16:
        /*0064*/ 	.word	index@(_Z16gpu_kernel_task1PfS_S_iii)
        /*0068*/ 	.word	0x00000000
.L_17:


//--------------------- .nv.compat                --------------------------
	.section	.nv.compat,"",@"SHT_CUDA_COMPAT_INFO"
	.align	4
        /*0000*/ 	.byte	0x02, 0x09, 0x00, 0x00, 0x02, 0x02, 0x01, 0x00, 0x02, 0x05, 0x05, 0x00, 0x03, 0x07, 0x01, 0x01
        /*0010*/ 	.byte	0x02, 0x03, 0x00, 0x00, 0x02, 0x06, 0x01, 0x00, 0x04, 0x0b, 0x08, 0x00, 0x09, 0x00, 0x00, 0x00
        /*0020*/ 	.byte	0x00, 0x00, 0x00, 0x00


//--------------------- .nv.info._Z17gpu_kernel_task34PfS_S_iii --------------------------
	.section	.nv.info._Z17gpu_kernel_task34PfS_S_iii,"",@"SHT_CUDA_INFO"
	.sectionflags	@""
	.align	4


	//----- nvinfo : EIATTR_CUDA_API_VERSION
	.align		4
        /*0000*/ 	.byte	0x04, 0x37
        /*0002*/ 	.short	(.L_19 - .L_18)
.L_18:
        /*0004*/ 	.word	0x00000082


	//----- nvinfo : EIATTR_KPARAM_INFO
	.align		4
.L_19:
        /*0008*/ 	.byte	0x04, 0x17
        /*000a*/ 	.short	(.L_21 - .L_20)
.L_20:
        /*000c*/ 	.word	0x00000000
        /*0010*/ 	.short	0x0005
        /*0012*/ 	.short	0x0020
        /*0014*/ 	.byte	0x00, 0xf0, 0x11, 0x00


	//----- nvinfo : EIATTR_KPARAM_INFO
	.align		4
.L_21:
        /*0018*/ 	.byte	0x04, 0x17
        /*001a*/ 	.short	(.L_23 - .L_22)
.L_22:
        /*001c*/ 	.word	0x00000000
        /*0020*/ 	.short	0x0004
        /*0022*/ 	.short	0x001c
        /*0024*/ 	.byte	0x00, 0xf0, 0x11, 0x00


	//----- nvinfo : EIATTR_KPARAM_INFO
	.align		4
.L_23:
        /*0028*/ 	.byte	0x04, 0x17
        /*002a*/ 	.short	(.L_25 - .L_24)
.L_24:
        /*002c*/ 	.word	0x00000000
        /*0030*/ 	.short	0x0003
        /*0032*/ 	.short	0x0018
        /*0034*/ 	.byte	0x00, 0xf0, 0x11, 0x00


	//----- nvinfo : EIATTR_KPARAM_INFO
	.align		4
.L_25:
        /*0038*/ 	.byte	0x04, 0x17
        /*003a*/ 	.short	(.L_27 - .L_26)
.L_26:
        /*003c*/ 	.word	0x00000000
        /*0040*/ 	.short	0x0002
        /*0042*/ 	.short	0x0010
        /*0044*/ 	.byte	0x00, 0xf5, 0x21, 0x00


	//----- nvinfo : EIATTR_KPARAM_INFO
	.align		4
.L_27:
        /*0048*/ 	.byte	0x04, 0x17
        /*004a*/ 	.short	(.L_29 - .L_28)
.L_28:
        /*004c*/ 	.word	0x00000000
        /*0050*/ 	.short	0x0001
        /*0052*/ 	.short	0x0008
        /*0054*/ 	.byte	0x00, 0xf5, 0x21, 0x00


	//----- nvinfo : EIATTR_KPARAM_INFO
	.align		4
.L_29:
        /*0058*/ 	.byte	0x04, 0x17
        /*005a*/ 	.short	(.L_31 - .L_30)
.L_30:
        /*005c*/ 	.word	0x00000000
        /*0060*/ 	.short	0x0000
        /*0062*/ 	.short	0x0000
        /*0064*/ 	.byte	0x00, 0xf5, 0x21, 0x00


	//----- nvinfo : EIATTR_SPARSE_MMA_MASK
	.align		4
.L_31:
        /*0068*/ 	.byte	0x03, 0x50
        /*006a*/ 	.short	0x0000


	//----- nvinfo : EIATTR_MAXREG_COUNT
	.align		4
        /*006c*/ 	.byte	0x03, 0x1b
        /*006e*/ 	.short	0x00ff


	//----- nvinfo : EIATTR_NUM_BARRIERS
	.align		4
        /*0070*/ 	.byte	0x02, 0x4c
        /*0072*/ 	.byte	0x01
	.zero		1


	//----- nvinfo : EIATTR_MERCURY_ISA_VERSION
	.align		4
        /*0074*/ 	.byte	0x03, 0x5f
        /*0076*/ 	.short	0x0101


	//----- nvinfo : EIATTR_VRC_CTA_INIT_COUNT
	.align		4
        /*0078*/ 	.byte	0x02, 0x4a
	.zero		1
	.zero		1


	//----- nvinfo : EIATTR_EXIT_INSTR_OFFSETS
	.align		4
        /*007c*/ 	.byte	0x04, 0x1c
        /*007e*/ 	.short	(.L_33 - .L_32)


	//   ....[0]....
.L_32:
        /*0080*/ 	.word	0x000008f0


	//   ....[1]....
        /*0084*/ 	.word	0x00000960


	//   ....[2]....
        /*0088*/ 	.word	0x000009a0


	//----- nvinfo : EIATTR_CRS_STACK_SIZE
	.align		4
.L_33:
        /*008c*/ 	.byte	0x04, 0x1e
        /*008e*/ 	.short	(.L_35 - .L_34)
.L_34:
        /*0090*/ 	.word	0x00000000


	//----- nvinfo : EIATTR_CBANK_PARAM_SIZE
	.align		4
.L_35:
        /*0094*/ 	.byte	0x03, 0x19
        /*0096*/ 	.short	0x0024


	//----- nvinfo : EIATTR_PARAM_CBANK
	.align		4
        /*0098*/ 	.byte	0x04, 0x0a
        /*009a*/ 	.short	(.L_37 - .L_36)
	.align		4
.L_36:
        /*009c*/ 	.word	index@(.nv.constant0._Z17gpu_kernel_task34PfS_S_iii)
        /*00a0*/ 	.short	0x0380
        /*00a2*/ 	.short	0x0024


	//----- nvinfo : EIATTR_SW_WAR
	.align		4
.L_37:
        /*00a4*/ 	.byte	0x04, 0x36
        /*00a6*/ 	.short	(.L_39 - .L_38)
.L_38:
        /*00a8*/ 	.word	0x00000008
.L_39:


//--------------------- .nv.info._Z16gpu_kernel_task2PfS_S_iii --------------------------
	.section	.nv.info._Z16gpu_kernel_task2PfS_S_iii,"",@"SHT_CUDA_INFO"
	.sectionflags	@""
	.align	4


	//----- nvinfo : EIATTR_CUDA_API_VERSION
	.align		4
        /*0000*/ 	.byte	0x04, 0x37
        /*0002*/ 	.short	(.L_41 - .L_40)
.L_40:
        /*0004*/ 	.word	0x00000082


	//----- nvinfo : EIATTR_KPARAM_INFO
	.align		4
.L_41:
        /*0008*/ 	.byte	0x04, 0x17
        /*000a*/ 	.short	(.L_43 - .L_42)
.L_42:
        /*000c*/ 	.word	0x00000000
        /*0010*/ 	.short	0x0005
        /*0012*/ 	.short	0x0020
        /*0014*/ 	.byte	0x00, 0xf0, 0x11, 0x00


	//----- nvinfo : EIATTR_KPARAM_INFO
	.align		4
.L_43:
        /*0018*/ 	.byte	0x04, 0x17
        /*001a*/ 	.short	(.L_45 - .L_44)
.L_44:
        /*001c*/ 	.word	0x00000000
        /*0020*/ 	.short	0x0004
        /*0022*/ 	.short	0x001c
        /*0024*/ 	.byte	0x00, 0xf0, 0x11, 0x00


	//----- nvinfo : EIATTR_KPARAM_INFO
	.align		4
.L_45:
        /*0028*/ 	.byte	0x04, 0x17
        /*002a*/ 	.short	(.L_47 - .L_46)
.L_46:
        /*002c*/ 	.word	0x00000000
        /*0030*/ 	.short	0x0003
        /*0032*/ 	.short	0x0018
        /*0034*/ 	.byte	0x00, 0xf0, 0x11, 0x00


	//----- nvinfo : EIATTR_KPARAM_INFO
	.align		4
.L_47:
        /*0038*/ 	.byte	0x04, 0x17
        /*003a*/ 	.short	(.L_49 - .L_48)
.L_48:
        /*003c*/ 	.word	0x00000000
        /*0040*/ 	.short	0x0002
        /*0042*/ 	.short	0x0010
        /*0044*/ 	.byte	0x00, 0xf5, 0x21, 0x00


	//----- nvinfo : EIATTR_KPARAM_INFO
	.align		4
.L_49:
        /*0048*/ 	.byte	0x04, 0x17
        /*004a*/ 	.short	(.L_51 - .L_50)
.L_50:
        /*004c*/ 	.word	0x00000000
        /*0050*/ 	.short	0x0001
        /*0052*/ 	.short	0x0008
        /*0054*/ 	.byte	0x00, 0xf5, 0x21, 0x00


	//----- nvinfo : EIATTR_KPARAM_INFO
	.align		4
.L_51:
        /*0058*/ 	.byte	0x04, 0x17
        /*005a*/ 	.short	(.L_53 - .L_52)
.L_52:
        /*005c*/ 	.word	0x00000000
        /*0060*/ 	.short	0x0000
        /*0062*/ 	.short	0x0000
        /*0064*/ 	.byte	0x00, 0xf5, 0x21, 0x00


	//----- nvinfo : EIATTR_SPARSE_MMA_MASK
	.align		4
.L_53:
        /*0068*/ 	.byte	0x03, 0x50
        /*006a*/ 	.short	0x0000


	//----- nvinfo : EIATTR_MAXREG_COUNT
	.align		4
        /*006c*/ 	.byte	0x03, 0x1b
        /*006e*/ 	.short	0x00ff


	//----- nvinfo : EIATTR_NUM_BARRIERS
	.align		4
        /*0070*/ 	.byte	0x02, 0x4c
        /*0072*/ 	.byte	0x01
	.zero		1


	//----- nvinfo : EIATTR_MERCURY_ISA_VERSION
	.align		4
        /*0074*/ 	.byte	0x03, 0x5f
        /*0076*/ 	.short	0x0101


	//----- nvinfo : EIATTR_VRC_CTA_INIT_COUNT
	.align		4
        /*0078*/ 	.byte	0x02, 0x4a
	.zero		1
	.zero		1


	//----- nvinfo : EIATTR_EXIT_INSTR_OFFSETS
	.align		4
        /*007c*/ 	.byte	0x04, 0x1c
        /*007e*/ 	.short	(.L_55 - .L_54)


	//   ....[0]....
.L_54:
        /*0080*/ 	.word	0x00000600


	//   ....[1]....
        /*0084*/ 	.word	0x00000650


	//----- nvinfo : EIATTR_CBANK_PARAM_SIZE
	.align		4
.L_55:
        /*0088*/ 	.byte	0x03, 0x19
        /*008a*/ 	.short	0x0024


	//----- nvinfo : EIATTR_PARAM_CBANK
	.align		4
        /*008c*/ 	.byte	0x04, 0x0a
        /*008e*/ 	.short	(.L_57 - .L_56)
	.align		4
.L_56:
        /*0090*/ 	.word	index@(.nv.constant0._Z16gpu_kernel_task2PfS_S_iii)
        /*0094*/ 	.short	0x0380
        /*0096*/ 	.short	0x0024


	//----- nvinfo : EIATTR_SW_WAR
	.align		4
.L_57:
        /*0098*/ 	.byte	0x04, 0x36
        /*009a*/ 	.short	(.L_59 - .L_58)
.L_58:
        /*009c*/ 	.word	0x00000008
.L_59:


//--------------------- .nv.info._Z16gpu_kernel_task1PfS_S_iii --------------------------
	.section	.nv.info._Z16gpu_kernel_task1PfS_S_iii,"",@"SHT_CUDA_INFO"
	.sectionflags	@""
	.align	4


	//----- nvinfo : EIATTR_CUDA_API_VERSION
	.align		4
        /*0000*/ 	.byte	0x04, 0x37
        /*0002*/ 	.short	(.L_61 - .L_60)
.L_60:
        /*0004*/ 	.word	0x00000082


	//----- nvinfo : EIATTR_KPARAM_INFO
	.align		4
.L_61:
        /*0008*/ 	.byte	0x04, 0x17
        /*000a*/ 	.short	(.L_63 - .L_62)
.L_62:
        /*000c*/ 	.word	0x00000000
        /*0010*/ 	.short	0x0005
        /*0012*/ 	.short	0x0020
        /*0014*/ 	.byte	0x00, 0xf0, 0x11, 0x00


	//----- nvinfo : EIATTR_KPARAM_INFO
	.align		4
.L_63:
        /*0018*/ 	.byte	0x04, 0x17
        /*001a*/ 	.short	(.L_65 - .L_64)
.L_64:
        /*001c*/ 	.word	0x00000000
        /*0020*/ 	.short	0x0004
        /*0022*/ 	.short	0x001c
        /*0024*/ 	.byte	0x00, 0xf0, 0x11, 0x00


	//----- nvinfo : EIATTR_KPARAM_INFO
	.align		4
.L_65:
        /*0028*/ 	.byte	0x04, 0x17
        /*002a*/ 	.short	(.L_67 - .L_66)
.L_66:
        /*002c*/ 	.word	0x00000000
        /*0030*/ 	.short	0x0003
        /*0032*/ 	.short	0x0018
        /*0034*/ 	.byte	0x00, 0xf0, 0x11, 0x00


	//----- nvinfo : EIATTR_KPARAM_INFO
	.align		4
.L_67:
        /*0038*/ 	.byte	0x04, 0x17
        /*003a*/ 	.short	(.L_69 - .L_68)
.L_68:
        /*003c*/ 	.word	0x00000000
        /*0040*/ 	.short	0x0002
        /*0042*/ 	.short	0x0010
        /*0044*/ 	.byte	0x00, 0xf5, 0x21, 0x00


	//----- nvinfo : EIATTR_KPARAM_INFO
	.align		4
.L_69:
        /*0048*/ 	.byte	0x04, 0x17
        /*004a*/ 	.short	(.L_71 - .L_70)
.L_70:
        /*004c*/ 	.word	0x00000000
        /*0050*/ 	.short	0x0001
        /*0052*/ 	.short	0x0008
        /*0054*/ 	.byte	0x00, 0xf5, 0x21, 0x00


	//----- nvinfo : EIATTR_KPARAM_INFO
	.align		4
.L_71:
        /*0058*/ 	.byte	0x04, 0x17
        /*005a*/ 	.short	(.L_73 - .L_72)
.L_72:
        /*005c*/ 	.word	0x00000000
        /*0060*/ 	.short	0x0000
        /*0062*/ 	.short	0x0000
        /*0064*/ 	.byte	0x00, 0xf5, 0x21, 0x00


	//----- nvinfo : EIATTR_SPARSE_MMA_MASK
	.align		4
.L_73:
        /*0068*/ 	.byte	0x03, 0x50
        /*006a*/ 	.short	0x0000


	//----- nvinfo : EIATTR_MAXREG_COUNT
	.align		4
        /*006c*/ 	.byte	0x03, 0x1b
        /*006e*/ 	.short	0x00ff


	//----- nvinfo : EIATTR_MERCURY_ISA_VERSION
	.align		4
        /*0070*/ 	.byte	0x03, 0x5f
        /*0072*/ 	.short	0x0101


	//----- nvinfo : EIATTR_VRC_CTA_INIT_COUNT
	.align		4
        /*0074*/ 	.byte	0x02, 0x4a
	.zero		1
	.zero		1


	//----- nvinfo : EIATTR_EXIT_INSTR_OFFSETS
	.align		4
        /*0078*/ 	.byte	0x04, 0x1c
        /*007a*/ 	.short	(.L_75 - .L_74)


	//   ....[0]....
.L_74:
        /*007c*/ 	.word	0x000000d0


	//   ....[1]....
        /*0080*/ 	.word	0x000008f0


	//----- nvinfo : EIATTR_CBANK_PARAM_SIZE
	.align		4
.L_75:
        /*0084*/ 	.byte	0x03, 0x19
        /*0086*/ 	.short	0x0024


	//----- nvinfo : EIATTR_PARAM_CBANK
	.align		4
        /*0088*/ 	.byte	0x04, 0x0a
        /*008a*/ 	.short	(.L_77 - .L_76)
	.align		4
.L_76:
        /*008c*/ 	.word	index@(.nv.constant0._Z16gpu_kernel_task1PfS_S_iii)
        /*0090*/ 	.short	0x0380
        /*0092*/ 	.short	0x0024


	//----- nvinfo : EIATTR_SW_WAR
	.align		4
.L_77:
        /*0094*/ 	.byte	0x04, 0x36
        /*0096*/ 	.short	(.L_79 - .L_78)
.L_78:
        /*0098*/ 	.word	0x00000008
.L_79:


//--------------------- .nv.callgraph             --------------------------
	.section	.nv.callgraph,"",@"SHT_CUDA_CALLGRAPH"
	.align	4
	.sectionentsize	8
	.align		4
        /*0000*/ 	.word	0x00000000
	.align		4
        /*0004*/ 	.word	0xffffffff
	.align		4
        /*0008*/ 	.word	0x00000000
	.align		4
        /*000c*/ 	.word	0xfffffffe
	.align		4
        /*0010*/ 	.word	0x00000000
	.align		4
        /*0014*/ 	.word	0xfffffffd
	.align		4
        /*0018*/ 	.word	0x00000000
	.align		4
        /*001c*/ 	.word	0xfffffffc


//--------------------- .text._Z17gpu_kernel_task34PfS_S_iii --------------------------
	.section	.text._Z17gpu_kernel_task34PfS_S_iii,"ax",@progbits
	.align	128
        .global         _Z17gpu_kernel_task34PfS_S_iii
        .type           _Z17gpu_kernel_task34PfS_S_iii,@function
        .size           _Z17gpu_kernel_task34PfS_S_iii,(.L_x_14 - _Z17gpu_kernel_task34PfS_S_iii)
        .other          _Z17gpu_kernel_task34PfS_S_iii,@"STO_CUDA_ENTRY STV_DEFAULT"
_Z17gpu_kernel_task34PfS_S_iii:
.text._Z17gpu_kernel_task34PfS_S_iii:
[----:B------:R-:W-:Y:S01]  /*0000*/  LDC R1, c[0x0][0x37c] ;  /* 0x0000df00ff017b82 */ /* 0x000fe20000000800 */
[----:B------:R-:W0:Y:S01]  /*0010*/  LDCU UR7, c[0x0][0x39c] ;  /* 0x00007380ff0777ac */ /* 0x000e220008000800 */
[----:B------:R-:W1:Y:S01]  /*0020*/  S2R R4, SR_TID.Y ;  /* 0x0000000000047919 */ /* 0x000e620000002200 */
[----:B------:R-:W-:Y:S01]  /*0030*/  HFMA2 R27, -RZ, RZ, 0, 0 ;  /* 0x00000000ff1b7431 */ /* 0x000fe200000001ff */
[----:B------:R-:W-:Y:S01]  /*0040*/  MOV R11, RZ ;  /* 0x000000ff000b7202 */ /* 0x000fe20000000f00 */
[----:B------:R-:W2:Y:S01]  /*0050*/  LDCU.64 UR8, c[0x0][0x358] ;  /* 0x00006b00ff0877ac */ /* 0x000ea20008000a00 */
[----:B------:R-:W1:Y:S01]  /*0060*/  S2R R23, SR_CTAID.Y ;  /* 0x0000000000177919 */ /* 0x000e620000002600 */
[----:B------:R-:W3:Y:S01]  /*0070*/  S2R R3, SR_TID.X ;  /* 0x0000000000037919 */ /* 0x000ee20000002100 */
[----:B------:R-:W3:Y:S01]  /*0080*/  S2R R7, SR_CTAID.X ;  /* 0x0000000000077919 */ /* 0x000ee20000002500 */
[----:B0-----:R-:W-:-:S05]  /*0090*/  I2FP.F32.S32 R0, UR7 ;  /* 0x0000000700007c45 */ /* 0x001fca0008201400 */
[----:B------:R-:W-:-:S04]  /*00a0*/  FMUL R2, R0, 0.0625 ;  /* 0x3d80000000027820 */ /* 0x000fc80000400000 */
[----:B------:R-:W0:Y:S01]  /*00b0*/  F2I.CEIL.NTZ R6, R2 ;  /* 0x0000000200067305 */ /* 0x000e22000020b100 */
[----:B-1----:R-:W-:Y:S02]  /*00c0*/  LEA R23, R23, R4, 0x4 ;  /* 0x0000000417177211 */ /* 0x002fe400078e20ff */
[----:B0-----:R-:W-:Y:S02]  /*00d0*/  ISETP.GE.AND P0, PT, R6, 0x1, PT ;  /* 0x000000010600780c */ /* 0x001fe40003f06270 */
[----:B---3--:R-:W-:-:S11]  /*00e0*/  LEA R0, R7, R3, 0x4 ;  /* 0x0000000307007211 */ /* 0x008fd600078e20ff */
[----:B--2---:R-:W-:Y:S05]  /*00f0*/  @!P0 BRA `(.L_x_0) ;  /* 0x0000000400ec8947 */ /* 0x004fea0003800000 */
[----:B------:R-:W0:Y:S01]  /*0100*/  S2UR UR6, SR_CgaCtaId ;  /* 0x00000000000679c3 */ /* 0x000e220000008800 */
[----:B------:R-:W1:Y:S01]  /*0110*/  LDCU UR10, c[0x0][0x398] ;  /* 0x00007300ff0a77ac */ /* 0x000e620008000800 */
[----:B------:R-:W-:Y:S02]  /*0120*/  MOV R2, R3 ;  /* 0x0000000300027202 */ /* 0x000fe40000000f00 */
[----:B------:R-:W-:Y:S01]  /*0130*/  MOV R3, R4 ;  /* 0x0000000400037202 */ /* 0x000fe20000000f00 */
[----:B------:R-:W-:Y:S01]  /*0140*/  UMOV UR4, 0x400 ;  /* 0x0000040000047882 */ /* 0x000fe20000000000 */
[----:B------:R-:W-:Y:S01]  /*0150*/  IADD3 R6, PT, PT, -R6, RZ, RZ ;  /* 0x000000ff06067210 */ /* 0x000fe20007ffe1ff */
[----:B------:R-:W-:Y:S01]  /*0160*/  UIADD3 UR5, UPT, UPT, UR4, 0x400, URZ ;  /* 0x0000040004057890 */ /* 0x000fe2000fffe0ff */
[----:B------:R-:W2:Y:S01]  /*0170*/  LDC R8, c[0x0][0x3a0] ;  /* 0x0000e800ff087b82 */ /* 0x000ea20000000800 */
[----:B------:R-:W-:Y:S01]  /*0180*/  MOV R11, RZ ;  /* 0x000000ff000b7202 */ /* 0x000fe20000000f00 */
[C---:B------:R-:W-:Y:S01]  /*0190*/  IMAD R18, R23.reuse, UR7, R2 ;  /* 0x0000000717127c24 */ /* 0x040fe2000f8e0202 */
[----:B------:R-:W-:Y:S01]  /*01a0*/  MOV R27, RZ ;  /* 0x000000ff001b7202 */ /* 0x000fe20000000f00 */
[----:B------:R-:W3:Y:S04]  /*01b0*/  LDCU UR11, c[0x0][0x39c] ;  /* 0x00007380ff0b77ac */ /* 0x000ee80008000800 */
[----:B------:R-:W4:Y:S01]  /*01c0*/  LDC R5, c[0x0][0x3a0] ;  /* 0x0000e800ff057b82 */ /* 0x000f220000000800 */
[----:B-1----:R-:W-:-:S07]  /*01d0*/  ISETP.GE.AND P1, PT, R23, UR10, PT ;  /* 0x0000000a17007c0c */ /* 0x002fce000bf26270 */
[----:B------:R-:W1:Y:S01]  /*01e0*/  LDC.64 R24, c[0x0][0x380] ;  /* 0x0000e000ff187b82 */ /* 0x000e620000000a00 */
[----:B0-----:R-:W-:Y:S02]  /*01f0*/  ULEA UR5, UR6, UR5, 0x18 ;  /* 0x0000000506057291 */ /* 0x001fe4000f8ec0ff */
[----:B------:R-:W-:-:S04]  /*0200*/  ULEA UR4, UR6, UR4, 0x18 ;  /* 0x0000000406047291 */ /* 0x000fc8000f8ec0ff */
[----:B------:R-:W-:Y:S01]  /*0210*/  LEA R16, R2, UR5, 0x2 ;  /* 0x0000000502107c11 */ /* 0x000fe2000f8e10ff */
[C---:B--2---:R-:W-:Y:S01]  /*0220*/  IMAD R4, R3.reuse, R8, R2 ;  /* 0x0000000803047224 */ /* 0x044fe200078e0202 */
[----:B------:R-:W-:-:S03]  /*0230*/  LEA R17, R3, UR4, 0x6 ;  /* 0x0000000403117c11 */ /* 0x000fc6000f8e30ff */
[----:B------:R-:W-:Y:S01]  /*0240*/  IMAD R21, R3, 0xc0, R16 ;  /* 0x000000c003157824 */ /* 0x000fe200078e0210 */
[----:B------:R-:W-:Y:S02]  /*0250*/  LEA R4, R7, R4, 0x4 ;  /* 0x0000000407047211 */ /* 0x000fe400078e20ff */
[----:B------:R-:W-:Y:S02]  /*0260*/  SHF.R.U32.HI R7, RZ, 0x1, R8 ;  /* 0x00000001ff077819 */ /* 0x000fe40000011608 */
[----:B------:R-:W-:Y:S02]  /*0270*/  LEA R19, R2, R17, 0x2 ;  /* 0x0000001102137211 */ /* 0x000fe400078e10ff */
[----:B---34-:R-:W-:-:S07]  /*0280*/  IADD3 R20, PT, PT, R0, R7, RZ ;  /* 0x0000000700147210 */ /* 0x018fce0007ffe0ff */
.L_x_4:
[----:B------:R-:W-:Y:S01]  /*0290*/  ISETP.GE.OR P0, PT, R2, UR11, P1 ;  /* 0x0000000b02007c0c */ /* 0x000fe20008f06670 */
[----:B------:R-:W-:Y:S02]  /*02a0*/  HFMA2 R10, -RZ, RZ, 0, 0 ;  /* 0x00000000ff0a7431 */ /* 0x000fe400000001ff */
[----:B-1----:R-:W-:-:S10]  /*02b0*/  IMAD.WIDE R8, R18, 0x4, R24 ;  /* 0x0000000412087825 */ /* 0x002fd400078e0218 */
[----:B--2---:R-:W2:Y:S01]  /*02c0*/  @!P0 LDG.E R10, desc[UR8][R8.64] ;  /* 0x00000008080a8981 */ /* 0x004ea2000c1e1900 */
[----:B------:R-:W-:Y:S01]  /*02d0*/  ISETP.GE.AND P0, PT, R0, R5, PT ;  /* 0x000000050000720c */ /* 0x000fe20003f06270 */
[----:B------:R-:W-:Y:S03]  /*02e0*/  BSSY.RECONVERGENT B0, `(.L_x_1) ;  /* 0x000000f000007945 */ /* 0x000fe60003800200 */
[----:B------:R-:W-:Y:S01]  /*02f0*/  ISETP.GE.OR P0, PT, R3, UR11, P0 ;  /* 0x0000000b03007c0c */ /* 0x000fe20008706670 */
[----:B--2---:R0:W-:-:S12]  /*0300*/  STS [R19], R10 ;  /* 0x0000000a13007388 */ /* 0x0041d80000000800 */
[----:B------:R-:W-:Y:S05]  /*0310*/  @P0 BRA `(.L_x_2) ;  /* 0x0000000000280947 */ /* 0x000fea0003800000 */
[----:B------:R-:W1:Y:S02]  /*0320*/  LDC.64 R8, c[0x0][0x388] ;  /* 0x0000e200ff087b82 */ /* 0x000e640000000a00 */
[----:B-1----:R-:W-:-:S05]  /*0330*/  IMAD.WIDE R8, R4, 0x4, R8 ;  /* 0x0000000404087825 */ /* 0x002fca00078e0208 */
[----:B0-----:R-:W2:Y:S01]  /*0340*/  LDG.E R10, desc[UR8][R8.64] ;  /* 0x00000008080a7981 */ /* 0x001ea2000c1e1900 */
[----:B------:R-:W-:-:S03]  /*0350*/  ISETP.GE.AND P0, PT, R20, R5, PT ;  /* 0x000000051400720c */ /* 0x000fc60003f06270 */
[----:B--2---:R0:W-:Y:S10]  /*0360*/  STS [R21], R10 ;  /* 0x0000000a15007388 */ /* 0x0041f40000000800 */
[----:B------:R-:W-:Y:S05]  /*0370*/  @P0 BRA `(.L_x_3) ;  /* 0x0000000000140947 */ /* 0x000fea0003800000 */
[----:B------:R-:W-:-:S06]  /*0380*/  IMAD.WIDE.U32 R8, R7, 0x4, R8 ;  /* 0x0000000407087825 */ /* 0x000fcc00078e0008 */
[----:B------:R-:W2:Y:S04]  /*0390*/  LDG.E R8, desc[UR8][R8.64] ;  /* 0x0000000808087981 */ /* 0x000ea8000c1e1900 */
[----:B--2---:R1:W-:Y:S01]  /*03a0*/  STS [R21+0x40], R8 ;  /* 0x0000400815007388 */ /* 0x0043e20000000800 */
[----:B------:R-:W-:Y:S05]  /*03b0*/  BRA `(.L_x_3) ;  /* 0x0000000000047947 */ /* 0x000fea0003800000 */
.L_x_2:
[----:B------:R2:W-:Y:S02]  /*03c0*/  STS [R21], RZ ;  /* 0x000000ff15007388 */ /* 0x0005e40000000800 */
.L_x_3:
[----:B------:R-:W-:Y:S05]  /*03d0*/  BSYNC.RECONVERGENT B0 ;  /* 0x0000000000007941 */ /* 0x000fea0003800200 */
.L_x_1:
[----:B------:R-:W-:Y:S01]  /*03e0*/  BAR.SYNC.DEFER_BLOCKING 0x0 ;  /* 0x0000000000007b1d */ /* 0x000fe20000010000 */
[----:B------:R-:W-:Y:S02]  /*03f0*/  IADD3 R6, PT, PT, R6, 0x1, RZ ;  /* 0x0000000106067810 */ /* 0x000fe40007ffe0ff */
[----:B------:R-:W-:Y:S02]  /*0400*/  LEA R4, R5, R4, 0x4 ;  /* 0x0000000405047211 */ /* 0x000fe400078e20ff */
[----:B------:R-:W-:Y:S02]  /*0410*/  ISETP.NE.AND P0, PT, R6, RZ, PT ;  /* 0x000000ff0600720c */ /* 0x000fe40003f05270 */
[----:B------:R-:W-:Y:S02]  /*0420*/  IADD3 R3, PT, PT, R3, 0x10, RZ ;  /* 0x0000001003037810 */ /* 0x000fe40007ffe0ff */
[----:B------:R-:W-:Y:S02]  /*0430*/  IADD3 R18, PT, PT, R18, 0x10, RZ ;  /* 0x0000001012127810 */ /* 0x000fe40007ffe0ff */
[----:B------:R-:W-:Y:S01]  /*0440*/  IADD3 R2, PT, PT, R2, 0x10, RZ ;  /* 0x0000001002027810 */ /* 0x000fe20007ffe0ff */
[----:B------:R-:W-:Y:S04]  /*0450*/  LDS.128 R12, [R17] ;  /* 0x00000000110c7984 */ /* 0x000fe80000000c00 */
[----:B0-----:R-:W0:Y:S04]  /*0460*/  LDS R10, [R16+0x40] ;  /* 0x00004000100a7984 */ /* 0x001e280000000800 */
[----:B------:R-:W3:Y:S04]  /*0470*/  LDS R9, [R16] ;  /* 0x0000000010097984 */ /* 0x000ee80000000800 */
[----:B-1----:R-:W1:Y:S04]  /*0480*/  LDS R8, [R16+0xc0] ;  /* 0x0000c00010087984 */ /* 0x002e680000000800 */
[----:B------:R-:W4:Y:S04]  /*0490*/  LDS R26, [R16+0x180] ;  /* 0x00018000101a7984 */ /* 0x000f280000000800 */
[----:B------:R-:W-:Y:S01]  /*04a0*/  LDS R29, [R16+0xb40] ;  /* 0x000b4000101d7984 */ /* 0x000fe20000000800 */
[----:B0-----:R-:W-:-:S03]  /*04b0*/  FFMA R22, R12, R10, R11 ;  /* 0x0000000a0c167223 */ /* 0x001fc6000000000b */
[----:B------:R-:W0:Y:S01]  /*04c0*/  LDS R11, [R16+0x100] ;  /* 0x00010000100b7984 */ /* 0x000e220000000800 */
[----:B---3--:R-:W-:-:S03]  /*04d0*/  FFMA R27, R12, R9, R27 ;  /* 0x000000090c1b7223 */ /* 0x008fc6000000001b */
[----:B------:R-:W3:Y:S01]  /*04e0*/  LDS R9, [R16+0x1c0] ;  /* 0x0001c00010097984 */ /* 0x000ee20000000800 */
[----:B-1----:R-:W-:-:S03]  /*04f0*/  FFMA R27, R8, R13, R27 ;  /* 0x0000000d081b7223 */ /* 0x002fc6000000001b */
[----:B------:R-:W1:Y:S01]  /*0500*/  LDS R10, [R16+0x240] ;  /* 0x00024000100a7984 */ /* 0x000e620000000800 */
[----:B----4-:R-:W-:-:S03]  /*0510*/  FFMA R27, R26, R14, R27 ;  /* 0x0000000e1a1b7223 */ /* 0x010fc6000000001b */
[----:B------:R-:W4:Y:S04]  /*0520*/  LDS R12, [R16+0x280] ;  /* 0x00028000100c7984 */ /* 0x000f280000000800 */
[----:B------:R-:W-:Y:S01]  /*0530*/  LDS R26, [R16+0x480] ;  /* 0x00048000101a7984 */ /* 0x000fe20000000800 */
[----:B0-----:R-:W-:-:S04]  /*0540*/  FFMA R22, R11, R13, R22 ;  /* 0x0000000d0b167223 */ /* 0x001fc80000000016 */
[----:B---3--:R-:W-:Y:S02]  /*0550*/  FFMA R13, R9, R14, R22 ;  /* 0x0000000e090d7223 */ /* 0x008fe40000000016 */
[----:B------:R-:W-:Y:S01]  /*0560*/  LDS R14, [R16+0x300] ;  /* 0x00030000100e7984 */ /* 0x000fe20000000800 */
[----:B-1----:R-:W-:-:S03]  /*0570*/  FFMA R27, R10, R15, R27 ;  /* 0x0000000f0a1b7223 */ /* 0x002fc6000000001b */
[----:B------:R-:W0:Y:S01]  /*0580*/  LDS.128 R8, [R17+0x10] ;  /* 0x0000100011087984 */ /* 0x000e220000000c00 */
[----:B----4-:R-:W-:-:S03]  /*0590*/  FFMA R13, R12, R15, R13 ;  /* 0x0000000f0c0d7223 */ /* 0x010fc6000000000d */
[----:B------:R-:W1:Y:S04]  /*05a0*/  LDS R22, [R16+0x340] ;  /* 0x0003400010167984 */ /* 0x000e680000000800 */
[----:B------:R-:W3:Y:S04]  /*05b0*/  LDS R12, [R16+0x3c0] ;  /* 0x0003c000100c7984 */ /* 0x000ee80000000800 */
[----:B------:R-:W4:Y:S01]  /*05c0*/  LDS R15, [R16+0x400] ;  /* 0x00040000100f7984 */ /* 0x000f220000000800 */
[----:B0-----:R-:W-:-:S03]  /*05d0*/  FFMA R27, R8, R14, R27 ;  /* 0x0000000e081b7223 */ /* 0x001fc6000000001b */
[----:B------:R-:W0:Y:S01]  /*05e0*/  LDS R14, [R16+0x540] ;  /* 0x00054000100e7984 */ /* 0x000e220000000800 */
[----:B-1----:R-:W-:-:S03]  /*05f0*/  FFMA R22, R8, R22, R13 ;  /* 0x0000001608167223 */ /* 0x002fc6000000000d */
[----:B------:R-:W1:Y:S01]  /*0600*/  LDS R13, [R16+0x4c0] ;  /* 0x0004c000100d7984 */ /* 0x000e620000000800 */
[----:B---3--:R-:W-:-:S03]  /*0610*/  FFMA R27, R12, R9, R27 ;  /* 0x000000090c1b7223 */ /* 0x008fc6000000001b */
[----:B------:R-:W3:Y:S01]  /*0620*/  LDS R8, [R16+0x580] ;  /* 0x0005800010087984 */ /* 0x000ee20000000800 */
[----:B----4-:R-:W-:Y:S01]  /*0630*/  FFMA R22, R15, R9, R22 ;  /* 0x000000090f167223 */ /* 0x010fe20000000016 */
[-C--:B------:R-:W-:Y:S02]  /*0640*/  FFMA R27, R26, R10.reuse, R27 ;  /* 0x0000000a1a1b7223 */ /* 0x080fe4000000001b */
[----:B------:R-:W-:Y:S02]  /*0650*/  LDS R26, [R16+0x780] ;  /* 0x00078000101a7984 */ /* 0x000fe40000000800 */
[-C--:B0-----:R-:W-:Y:S01]  /*0660*/  FFMA R27, R14, R11.reuse, R27 ;  /* 0x0000000b0e1b7223 */ /* 0x081fe2000000001b */
[----:B-1----:R-:W-:Y:S02]  /*0670*/  FFMA R9, R13, R10, R22 ;  /* 0x0000000a0d097223 */ /* 0x002fe40000000016 */
[----:B------:R-:W-:Y:S02]  /*0680*/  LDS R10, [R16+0x600] ;  /* 0x00060000100a7984 */ /* 0x000fe40000000800 */
[----:B---3--:R-:W-:-:S02]  /*0690*/  FFMA R9, R8, R11, R9 ;  /* 0x0000000b08097223 */ /* 0x008fc40000000009 */
[----:B------:R-:W0:Y:S04]  /*06a0*/  LDS.128 R12, [R17+0x20] ;  /* 0x00002000110c7984 */ /* 0x000e280000000c00 */
        /* <DEDUP_REMOVED lines=18> */
[----:B------:R-:W3:Y:S01]  /*07d0*/  LDS R12, [R16+0xa00] ;  /* 0x000a0000100c7984 */ /* 0x000ee20000000800 */
[C---:B0-----:R-:W-:Y:S01]  /*07e0*/  FFMA R27, R8.reuse, R22, R27 ;  /* 0x00000016081b7223 */ /* 0x041fe2000000001b */
[----:B------:R-:W-:-:S02]  /*07f0*/  FFMA R15, R8, R26, R13 ;  /* 0x0000001a080f7223 */ /* 0x000fc4000000000d */
[----:B------:R-:W0:Y:S01]  /*0800*/  LDS R22, [R16+0xa80] ;  /* 0x000a800010167984 */ /* 0x000e220000000800 */
[----:B-1----:R-:W-:-:S03]  /*0810*/  FFMA R27, R14, R9, R27 ;  /* 0x000000090e1b7223 */ /* 0x002fc6000000001b */
[----:B------:R-:W1:Y:S01]  /*0820*/  LDS R13, [R16+0xac0] ;  /* 0x000ac000100d7984 */ /* 0x000e620000000800 */
[----:B---3--:R-:W-:-:S03]  /*0830*/  FFMA R12, R12, R9, R15 ;  /* 0x000000090c0c7223 */ /* 0x008fc6000000000f */
[----:B------:R-:W3:Y:S01]  /*0840*/  LDS R8, [R16+0xb80] ;  /* 0x000b800010087984 */ /* 0x000ee20000000800 */
[-C--:B0-----:R-:W-:Y:S01]  /*0850*/  FFMA R22, R22, R10.reuse, R27 ;  /* 0x0000000a16167223 */ /* 0x081fe2000000001b */
[----:B-1----:R-:W-:-:S03]  /*0860*/  FFMA R13, R13, R10, R12 ;  /* 0x0000000a0d0d7223 */ /* 0x002fc6000000000c */
[-C--:B------:R-:W-:Y:S01]  /*0870*/  FFMA R27, R29, R11.reuse, R22 ;  /* 0x0000000b1d1b7223 */ /* 0x080fe20000000016 */
[----:B---3--:R-:W-:Y:S01]  /*0880*/  FFMA R11, R8, R11, R13 ;  /* 0x0000000b080b7223 */ /* 0x008fe2000000000d */
[----:B------:R-:W-:Y:S06]  /*0890*/  BAR.SYNC.DEFER_BLOCKING 0x0 ;  /* 0x0000000000007b1d */ /* 0x000fec0000010000 */
[----:B------:R-:W-:Y:S05]  /*08a0*/  @P0 BRA `(.L_x_4) ;  /* 0xfffffff800780947 */ /* 0x000fea000383ffff */
.L_x_0:
[----:B------:R-:W0:Y:S01]  /*08b0*/  LDC R7, c[0x0][0x3a0] ;  /* 0x0000e800ff077b82 */ /* 0x000e220000000800 */
[----:B------:R-:W1:Y:S01]  /*08c0*/  LDCU UR4, c[0x0][0x398] ;  /* 0x00007300ff0477ac */ /* 0x000e620008000800 */
[----:B0-----:R-:W-:-:S04]  /*08d0*/  ISETP.GE.AND P0, PT, R0, R7, PT ;  /* 0x000000070000720c */ /* 0x001fc80003f06270 */
[----:B-1----:R-:W-:-:S13]  /*08e0*/  ISETP.GE.OR P0, PT, R23, UR4, P0 ;  /* 0x0000000417007c0c */ /* 0x002fda0008706670 */
[----:B------:R-:W-:Y:S05]  /*08f0*/  @P0 EXIT ;  /* 0x000000000000094d */ /* 0x000fea0003800000 */
[----:B------:R-:W0:Y:S01]  /*0900*/  LDC.64 R4, c[0x0][0x390] ;  /* 0x0000e400ff047b82 */ /* 0x000e220000000a00 */
[----:B------:R-:W-:Y:S01]  /*0910*/  LEA.HI R6, R7, R0, RZ, 0x1f ;  /* 0x0000000007067211 */ /* 0x000fe200078ff8ff */
[----:B------:R-:W-:-:S03]  /*0920*/  IMAD R3, R23, R7, R0 ;  /* 0x0000000717037224 */ /* 0x000fc600078e0200 */
[----:B------:R-:W-:Y:S01]  /*0930*/  ISETP.GE.AND P0, PT, R6, R7, PT ;  /* 0x000000070600720c */ /* 0x000fe20003f06270 */
[----:B0-----:R-:W-:-:S05]  /*0940*/  IMAD.WIDE.U32 R2, R3, 0x4, R4 ;  /* 0x0000000403027825 */ /* 0x001fca00078e0004 */
[----:B------:R0:W-:Y:S07]  /*0950*/  STG.E desc[UR8][R2.64], R27 ;  /* 0x0000001b02007986 */ /* 0x0001ee000c101908 */
[----:B------:R-:W-:Y:S05]  /*0960*/  @P0 EXIT ;  /* 0x000000000000094d */ /* 0x000fea0003800000 */
[----:B0-----:R-:W-:-:S04]  /*0970*/  IMAD R3, R23, R7, R6 ;  /* 0x0000000717037224 */ /* 0x001fc800078e0206 */
[----:B------:R-:W-:-:S05]  /*0980*/  IMAD.WIDE.U32 R2, R3, 0x4, R4 ;  /* 0x0000000403027825 */ /* 0x000fca00078e0004 */
[----:B------:R-:W-:Y:S01]  /*0990*/  STG.E desc[UR8][R2.64], R11 ;  /* 0x0000000b02007986 */ /* 0x000fe2000c101908 */
[----:B------:R-:W-:Y:S05]  /*09a0*/  EXIT ;  /* 0x000000000000794d */ /* 0x000fea0003800000 */
.L_x_5:
[----:B------:R-:W-:-:S00]  /*09b0*/  BRA `(.L_x_5) ;  /* 0xfffffffc00fc7947 */ /* 0x000fc0000383ffff */
[----:B------:R-:W-:-:S00]  /*09c0*/  NOP ;  /* 0x0000000000007918 */ /* 0x000fc00000000000 */
        /* <DEDUP_REMOVED lines=11> */
.L_x_14:


//--------------------- .text._Z16gpu_kernel_task2PfS_S_iii --------------------------
	.section	.text._Z16gpu_kernel_task2PfS_S_iii,"ax",@progbits
	.align	128
        .global         _Z16gpu_kernel_task2PfS_S_iii
        .type           _Z16gpu_kernel_task2PfS_S_iii,@function
        .size           _Z16gpu_kernel_task2PfS_S_iii,(.L_x_15 - _Z16gpu_kernel_task2PfS_S_iii)
        .other          _Z16gpu_kernel_task2PfS_S_iii,@"STO_CUDA_ENTRY STV_DEFAULT"
_Z16gpu_kernel_task2PfS_S_iii:
.text._Z16gpu_kernel_task2PfS_S_iii:
[----:B------:R-:W-:Y:S01]  /*0000*/  LDC R1, c[0x0][0x37c] ;  /* 0x0000df00ff017b82 */ /* 0x000fe20000000800 */
[----:B------:R-:W0:Y:S01]  /*0010*/  LDCU UR7, c[0x0][0x39c] ;  /* 0x00007380ff0777ac */ /* 0x000e220008000800 */
[----:B------:R-:W1:Y:S01]  /*0020*/  S2R R4, SR_CTAID.Y ;  /* 0x0000000000047919 */ /* 0x000e620000002600 */
[----:B------:R-:W-:Y:S01]  /*0030*/  HFMA2 R21, -RZ, RZ, 0, 0 ;  /* 0x00000000ff157431 */ /* 0x000fe200000001ff */
[----:B------:R-:W2:Y:S01]  /*0040*/  LDCU UR13, c[0x0][0x3a0] ;  /* 0x00007400ff0d77ac */ /* 0x000ea20008000800 */
[----:B------:R-:W1:Y:S01]  /*0050*/  S2R R2, SR_TID.Y ;  /* 0x0000000000027919 */ /* 0x000e620000002200 */
[----:B------:R-:W3:Y:S01]  /*0060*/  LDCU.64 UR8, c[0x0][0x358] ;  /* 0x00006b00ff0877ac */ /* 0x000ee20008000a00 */
[----:B------:R-:W4:Y:S01]  /*0070*/  S2R R8, SR_CTAID.X ;  /* 0x0000000000087919 */ /* 0x000f220000002500 */
[----:B------:R-:W4:Y:S01]  /*0080*/  S2R R3, SR_TID.X ;  /* 0x0000000000037919 */ /* 0x000f220000002100 */
[----:B0-----:R-:W-:-:S05]  /*0090*/  I2FP.F32.S32 R0, UR7 ;  /* 0x0000000700007c45 */ /* 0x001fca0008201400 */
[----:B------:R-:W-:-:S04]  /*00a0*/  FMUL R0, R0, 0.0625 ;  /* 0x3d80000000007820 */ /* 0x000fc80000400000 */
[----:B------:R-:W0:Y:S01]  /*00b0*/  F2I.CEIL.NTZ R6, R0 ;  /* 0x0000000000067305 */ /* 0x000e22000020b100 */
[----:B-1----:R-:W-:Y:S02]  /*00c0*/  LEA R4, R4, R2, 0x4 ;  /* 0x0000000204047211 */ /* 0x002fe400078e20ff */
[----:B0-----:R-:W-:Y:S02]  /*00d0*/  ISETP.GE.AND P0, PT, R6, 0x1, PT ;  /* 0x000000010600780c */ /* 0x001fe40003f06270 */
[----:B----4-:R-:W-:-:S11]  /*00e0*/  LEA R5, R8, R3, 0x4 ;  /* 0x0000000308057211 */ /* 0x010fd600078e20ff */
[----:B--23--:R-:W-:Y:S05]  /*00f0*/  @!P0 BRA `(.L_x_6) ;  /* 0x0000000400348947 */ /* 0x00cfea0003800000 */
[----:B------:R-:W0:Y:S01]  /*0100*/  S2UR UR6, SR_CgaCtaId ;  /* 0x00000000000679c3 */ /* 0x000e220000008800 */
[----:B------:R-:W1:Y:S01]  /*0110*/  LDCU UR10, c[0x0][0x3a0] ;  /* 0x00007400ff0a77ac */ /* 0x000e620008000800 */
[----:B------:R-:W-:Y:S01]  /*0120*/  IADD3 R6, PT, PT, -R6, RZ, RZ ;  /* 0x000000ff06067210 */ /* 0x000fe20007ffe1ff */
[----:B------:R-:W-:Y:S01]  /*0130*/  IMAD R18, R4, UR7, R3 ;  /* 0x0000000704127c24 */ /* 0x000fe2000f8e0203 */
[----:B------:R-:W-:Y:S01]  /*0140*/  MOV R21, RZ ;  /* 0x000000ff00157202 */ /* 0x000fe20000000f00 */
[----:B------:R-:W2:Y:S03]  /*0150*/  LDCU UR11, c[0x0][0x398] ;  /* 0x00007300ff0b77ac */ /* 0x000ea60008000800 */
[----:B------:R-:W3:Y:S01]  /*0160*/  LDC R0, c[0x0][0x3a0] ;  /* 0x0000e800ff007b82 */ /* 0x000ee20000000800 */
[----:B------:R-:W-:Y:S01]  /*0170*/  UMOV UR4, 0x400 ;  /* 0x0000040000047882 */ /* 0x000fe20000000000 */
[----:B------:R-:W4:Y:S01]  /*0180*/  LDCU UR12, c[0x0][0x39c] ;  /* 0x00007380ff0c77ac */ /* 0x000f220008000800 */
[----:B------:R-:W-:-:S05]  /*0190*/  UIADD3 UR5, UPT, UPT, UR4, 0x400, URZ ;  /* 0x0000040004057890 */ /* 0x000fca000fffe0ff */
[----:B------:R-:W3:Y:S01]  /*01a0*/  LDC.64 R22, c[0x0][0x380] ;  /* 0x0000e000ff167b82 */ /* 0x000ee20000000a00 */
[----:B-1----:R-:W-:Y:S01]  /*01b0*/  IMAD R7, R2, UR10, R3 ;  /* 0x0000000a02077c24 */ /* 0x002fe2000f8e0203 */
[----:B--2---:R-:W-:Y:S01]  /*01c0*/  ISETP.GE.AND P1, PT, R4, UR11, PT ;  /* 0x0000000b04007c0c */ /* 0x004fe2000bf26270 */
[----:B0-----:R-:W-:-:S03]  /*01d0*/  ULEA UR4, UR6, UR4, 0x18 ;  /* 0x0000000406047291 */ /* 0x001fc6000f8ec0ff */
[----:B------:R-:W-:Y:S01]  /*01e0*/  LEA R7, R8, R7, 0x4 ;  /* 0x0000000708077211 */ /* 0x000fe200078e20ff */
[----:B------:R-:W-:Y:S02]  /*01f0*/  ULEA UR5, UR6, UR5, 0x18 ;  /* 0x0000000506057291 */ /* 0x000fe4000f8ec0ff */
[----:B------:R-:W-:-:S04]  /*0200*/  LEA R16, R2, UR4, 0x6 ;  /* 0x0000000402107c11 */ /* 0x000fc8000f8e30ff */
[C---:B------:R-:W-:Y:S02]  /*0210*/  LEA R17, R3.reuse, UR5, 0x2 ;  /* 0x0000000503117c11 */ /* 0x040fe4000f8e10ff */
[----:B------:R-:W-:Y:S02]  /*0220*/  LEA R19, R3, R16, 0x2 ;  /* 0x0000001003137211 */ /* 0x000fe400078e10ff */
[----:B----4-:R-:W-:-:S07]  /*0230*/  LEA R20, R2, R17, 0x6 ;  /* 0x0000001102147211 */ /* 0x010fce00078e30ff */
.L_x_7:
[----:B---3--:R-:W-:Y:S01]  /*0240*/  ISETP.GE.AND P0, PT, R5, R0, PT ;  /* 0x000000000500720c */ /* 0x008fe20003f06270 */
[----:B------:R-:W-:Y:S01]  /*0250*/  HFMA2 R27, -RZ, RZ, 0, 0 ;  /* 0x00000000ff1b7431 */ /* 0x000fe200000001ff */
[----:B------:R-:W-:Y:S01]  /*0260*/  ISETP.GE.OR P2, PT, R3, UR12, P1 ;  /* 0x0000000c03007c0c */ /* 0x000fe20008f46670 */
[----:B------:R-:W-:Y:S01]  /*0270*/  IMAD.WIDE R8, R18, 0x4, R22 ;  /* 0x0000000412087825 */ /* 0x000fe200078e0216 */
[----:B------:R-:W-:Y:S02]  /*0280*/  ISETP.GE.OR P0, PT, R2, UR12, P0 ;  /* 0x0000000c02007c0c */ /* 0x000fe40008706670 */
[----:B------:R-:W-:-:S09]  /*0290*/  MOV R24, RZ ;  /* 0x000000ff00187202 */ /* 0x000fd20000000f00 */
[----:B------:R-:W2:Y:S02]  /*02a0*/  @!P2 LDG.E R24, desc[UR8][R8.64] ;  /* 0x000000080818a981 */ /* 0x000ea4000c1e1900 */
[----:B------:R-:W0:Y:S02]  /*02b0*/  @!P0 LDC.64 R10, c[0x0][0x388] ;  /* 0x0000e200ff0a8b82 */ /* 0x000e240000000a00 */
[----:B0-----:R-:W-:-:S05]  /*02c0*/  @!P0 IMAD.WIDE R10, R7, 0x4, R10 ;  /* 0x00000004070a8825 */ /* 0x001fca00078e020a */
[----:B------:R-:W3:Y:S01]  /*02d0*/  @!P0 LDG.E R27, desc[UR8][R10.64] ;  /* 0x000000080a1b8981 */ /* 0x000ee2000c1e1900 */
[----:B------:R-:W-:-:S04]  /*02e0*/  IADD3 R6, PT, PT, R6, 0x1, RZ ;  /* 0x0000000106067810 */ /* 0x000fc80007ffe0ff */
[----:B------:R-:W-:Y:S02]  /*02f0*/  ISETP.NE.AND P0, PT, R6, RZ, PT ;  /* 0x000000ff0600720c */ /* 0x000fe40003f05270 */
[----:B------:R-:W-:Y:S02]  /*0300*/  IADD3 R18, PT, PT, R18, 0x10, RZ ;  /* 0x0000001012127810 */ /* 0x000fe40007ffe0ff */
[----:B------:R-:W-:Y:S02]  /*0310*/  IADD3 R3, PT, PT, R3, 0x10, RZ ;  /* 0x0000001003037810 */ /* 0x000fe40007ffe0ff */
[----:B------:R-:W-:Y:S02]  /*0320*/  IADD3 R2, PT, PT, R2, 0x10, RZ ;  /* 0x0000001002027810 */ /* 0x000fe40007ffe0ff */
[----:B------:R-:W-:Y:S01]  /*0330*/  LEA R7, R0, R7, 0x4 ;  /* 0x0000000700077211 */ /* 0x000fe200078e20ff */
[----:B--2---:R-:W-:Y:S04]  /*0340*/  STS [R19], R24 ;  /* 0x0000001813007388 */ /* 0x004fe80000000800 */
[----:B---3--:R-:W-:Y:S01]  /*0350*/  STS [R20], R27 ;  /* 0x0000001b14007388 */ /* 0x008fe20000000800 */
[----:B------:R-:W-:Y:S06]  /*0360*/  BAR.SYNC.DEFER_BLOCKING 0x0 ;  /* 0x0000000000007b1d */ /* 0x000fec0000010000 */
[----:B------:R-:W-:Y:S04]  /*0370*/  LDS R26, [R17] ;  /* 0x00000000111a7984 */ /* 0x000fe80000000800 */
[----:B------:R-:W0:Y:S04]  /*0380*/  LDS.128 R12, [R16] ;  /* 0x00000000100c7984 */ /* 0x000e280000000c00 */
[----:B------:R-:W1:Y:S04]  /*0390*/  LDS R29, [R17+0x40] ;  /* 0x00004000111d7984 */ /* 0x000e680000000800 */
[----:B------:R-:W2:Y:S04]  /*03a0*/  LDS R25, [R17+0x80] ;  /* 0x0000800011197984 */ /* 0x000ea80000000800 */
[----:B------:R-:W-:Y:S04]  /*03b0*/  LDS.128 R8, [R16+0x10] ;  /* 0x0000100010087984 */ /* 0x000fe80000000c00 */
[----:B------:R-:W-:Y:S01]  /*03c0*/  LDS R24, [R17+0x240] ;  /* 0x0002400011187984 */ /* 0x000fe20000000800 */
[----:B0-----:R-:W-:-:S03]  /*03d0*/  FFMA R12, R12, R26, R21 ;  /* 0x0000001a0c0c7223 */ /* 0x001fc60000000015 */
[----:B------:R-:W0:Y:S01]  /*03e0*/  LDS R21, [R17+0xc0] ;  /* 0x0000c00011157984 */ /* 0x000e220000000800 */
[----:B-1----:R-:W-:-:S03]  /*03f0*/  FFMA R26, R29, R13, R12 ;  /* 0x0000000d1d1a7223 */ /* 0x002fc6000000000c */
[----:B------:R-:W1:Y:S04]  /*0400*/  LDS R13, [R17+0x100] ;  /* 0x00010000110d7984 */ /* 0x000e680000000800 */
[----:B------:R-:W3:Y:S01]  /*0410*/  LDS R12, [R17+0x140] ;  /* 0x00014000110c7984 */ /* 0x000ee20000000800 */
[----:B--2---:R-:W-:-:S03]  /*0420*/  FFMA R14, R25, R14, R26 ;  /* 0x0000000e190e7223 */ /* 0x004fc6000000001a */
[----:B------:R-:W2:Y:S01]  /*0430*/  LDS R25, [R17+0x180] ;  /* 0x0001800011197984 */ /* 0x000ea20000000800 */
[----:B0-----:R-:W-:-:S03]  /*0440*/  FFMA R15, R21, R15, R14 ;  /* 0x0000000f150f7223 */ /* 0x001fc6000000000e */
[----:B------:R-:W-:Y:S01]  /*0450*/  LDS R21, [R17+0x280] ;  /* 0x0002800011157984 */ /* 0x000fe20000000800 */
[----:B-1----:R-:W-:-:S03]  /*0460*/  FFMA R13, R8, R13, R15 ;  /* 0x0000000d080d7223 */ /* 0x002fc6000000000f */
[----:B------:R-:W0:Y:S01]  /*0470*/  LDS R8, [R17+0x1c0] ;  /* 0x0001c00011087984 */ /* 0x000e220000000800 */
[----:B---3--:R-:W-:-:S03]  /*0480*/  FFMA R26, R12, R9, R13 ;  /* 0x000000090c1a7223 */ /* 0x008fc6000000000d */
[----:B------:R-:W-:Y:S04]  /*0490*/  LDS R9, [R17+0x200] ;  /* 0x0002000011097984 */ /* 0x000fe80000000800 */
[----:B------:R-:W1:Y:S01]  /*04a0*/  LDS.128 R12, [R16+0x20] ;  /* 0x00002000100c7984 */ /* 0x000e620000000c00 */
[----:B--2---:R-:W-:-:S04]  /*04b0*/  FFMA R25, R25, R10, R26 ;  /* 0x0000000a19197223 */ /* 0x004fc8000000001a */
[----:B0-----:R-:W-:Y:S02]  /*04c0*/  FFMA R11, R8, R11, R25 ;  /* 0x0000000b080b7223 */ /* 0x001fe40000000019 */
[----:B------:R-:W-:Y:S02]  /*04d0*/  LDS R25, [R17+0x3c0] ;  /* 0x0003c00011197984 */ /* 0x000fe40000000800 */
[----:B-1----:R-:W-:Y:S02]  /*04e0*/  FFMA R9, R12, R9, R11 ;  /* 0x000000090c097223 */ /* 0x002fe4000000000b */
[----:B------:R-:W0:Y:S02]  /*04f0*/  LDS R12, [R17+0x2c0] ;  /* 0x0002c000110c7984 */ /* 0x000e240000000800 */
[----:B------:R-:W-:Y:S02]  /*0500*/  FFMA R26, R24, R13, R9 ;  /* 0x0000000d181a7223 */ /* 0x000fe40000000009 */
[----:B------:R-:W-:Y:S04]  /*0510*/  LDS R13, [R17+0x300] ;  /* 0x00030000110d7984 */ /* 0x000fe80000000800 */
[----:B------:R-:W1:Y:S01]  /*0520*/  LDS.128 R8, [R16+0x30] ;  /* 0x0000300010087984 */ /* 0x000e620000000c00 */
[----:B------:R-:W-:-:S03]  /*0530*/  FFMA R21, R21, R14, R26 ;  /* 0x0000000e15157223 */ /* 0x000fc6000000001a */
[----:B------:R-:W2:Y:S04]  /*0540*/  LDS R24, [R17+0x340] ;  /* 0x0003400011187984 */ /* 0x000ea80000000800 */
[----:B------:R-:W3:Y:S01]  /*0550*/  LDS R14, [R17+0x380] ;  /* 0x00038000110e7984 */ /* 0x000ee20000000800 */
[----:B0-----:R-:W-:-:S04]  /*0560*/  FFMA R15, R12, R15, R21 ;  /* 0x0000000f0c0f7223 */ /* 0x001fc80000000015 */
[----:B-1----:R-:W-:-:S04]  /*0570*/  FFMA R13, R8, R13, R15 ;  /* 0x0000000d080d7223 */ /* 0x002fc8000000000f */
[----:B--2---:R-:W-:-:S04]  /*0580*/  FFMA R9, R24, R9, R13 ;  /* 0x0000000918097223 */ /* 0x004fc8000000000d */
[----:B---3--:R-:W-:-:S04]  /*0590*/  FFMA R10, R14, R10, R9 ;  /* 0x0000000a0e0a7223 */ /* 0x008fc80000000009 */
[----:B------:R-:W-:Y:S01]  /*05a0*/  FFMA R21, R25, R11, R10 ;  /* 0x0000000b19157223 */ /* 0x000fe2000000000a */
[----:B------:R-:W-:Y:S06]  /*05b0*/  BAR.SYNC.DEFER_BLOCKING 0x0 ;  /* 0x0000000000007b1d */ /* 0x000fec0000010000 */
[----:B------:R-:W-:Y:S05]  /*05c0*/  @P0 BRA `(.L_x_7) ;  /* 0xfffffffc001c0947 */ /* 0x000fea000383ffff */
.L_x_6:
[----:B------:R-:W0:Y:S01]  /*05d0*/  LDCU UR4, c[0x0][0x398] ;  /* 0x00007300ff0477ac */ /* 0x000e220008000800 */
[----:B------:R-:W-:-:S04]  /*05e0*/  ISETP.GE.AND P0, PT, R5, UR13, PT ;  /* 0x0000000d05007c0c */ /* 0x000fc8000bf06270 */
[----:B0-----:R-:W-:-:S13]  /*05f0*/  ISETP.GE.OR P0, PT, R4, UR4, P0 ;  /* 0x0000000404007c0c */ /* 0x001fda0008706670 */
[----:B------:R-:W-:Y:S05]  /*0600*/  @P0 EXIT ;  /* 0x000000000000094d */ /* 0x000fea0003800000 */
[----:B------:R-:W0:Y:S01]  /*0610*/  LDC.64 R2, c[0x0][0x390] ;  /* 0x0000e400ff027b82 */ /* 0x000e220000000a00 */
[----:B------:R-:W-:-:S04]  /*0620*/  IMAD R5, R4, UR13, R5 ;  /* 0x0000000d04057c24 */ /* 0x000fc8000f8e0205 */
[----:B0-----:R-:W-:-:S05]  /*0630*/  IMAD.WIDE.U32 R2, R5, 0x4, R2 ;  /* 0x0000000405027825 */ /* 0x001fca00078e0002 */
[----:B------:R-:W-:Y:S01]  /*0640*/  STG.E desc[UR8][R2.64], R21 ;  /* 0x0000001502007986 */ /* 0x000fe2000c101908 */
[----:B------:R-:W-:Y:S05]  /*0650*/  EXIT ;  /* 0x000000000000794d */ /* 0x000fea0003800000 */
.L_x_8:
        /* <DEDUP_REMOVED lines=10> */
.L_x_15:


//--------------------- .text._Z16gpu_kernel_task1PfS_S_iii --------------------------
	.section	.text._Z16gpu_kernel_task1PfS_S_iii,"ax",@progbits
	.align	128
        .global         _Z16gpu_kernel_task1PfS_S_iii
        .type           _Z16gpu_kernel_task1PfS_S_iii,@function
        .size           _Z16gpu_kernel_task1PfS_S_iii,(.L_x_16 - _Z16gpu_kernel_task1PfS_S_iii)
        .other          _Z16gpu_kernel_task1PfS_S_iii,@"STO_CUDA_ENTRY STV_DEFAULT"
_Z16gpu_kernel_task1PfS_S_iii:
.text._Z16gpu_kernel_task1PfS_S_iii:
[----:B------:R-:W-:Y:S01]  /*0000*/  LDC R1, c[0x0][0x37c] ;  /* 0x0000df00ff017b82 */ /* 0x000fe20000000800 */
[----:B------:R-:W0:Y:S07]  /*0010*/  S2R R5, SR_TID.X ;  /* 0x0000000000057919 */ /* 0x000e2e0000002100 */
[----:B------:R-:W1:Y:S01]  /*0020*/  LDC R16, c[0x0][0x364] ;  /* 0x0000d900ff107b82 */ /* 0x000e620000000800 */
[----:B------:R-:W2:Y:S01]  /*0030*/  LDCU UR6, c[0x0][0x398] ;  /* 0x00007300ff0677ac */ /* 0x000ea20008000800 */
[----:B------:R-:W1:Y:S06]  /*0040*/  S2R R3, SR_TID.Y ;  /* 0x0000000000037919 */ /* 0x000e6c0000002200 */
[----:B------:R-:W0:Y:S08]  /*0050*/  S2UR UR5, SR_CTAID.X ;  /* 0x00000000000579c3 */ /* 0x000e300000002500 */
[----:B------:R-:W0:Y:S08]  /*0060*/  LDC R0, c[0x0][0x360] ;  /* 0x0000d800ff007b82 */ /* 0x000e300000000800 */
[----:B------:R-:W1:Y:S08]  /*0070*/  S2UR UR4, SR_CTAID.Y ;  /* 0x00000000000479c3 */ /* 0x000e700000002600 */
[----:B------:R-:W3:Y:S01]  /*0080*/  LDC R17, c[0x0][0x3a0] ;  /* 0x0000e800ff117b82 */ /* 0x000ee20000000800 */
[----:B0-----:R-:W-:-:S02]  /*0090*/  IMAD R0, R0, UR5, R5 ;  /* 0x0000000500007c24 */ /* 0x001fc4000f8e0205 */
[----:B-1----:R-:W-:-:S03]  /*00a0*/  IMAD R16, R16, UR4, R3 ;  /* 0x0000000410107c24 */ /* 0x002fc6000f8e0203 */
[----:B---3--:R-:W-:-:S04]  /*00b0*/  ISETP.GE.AND P0, PT, R0, R17, PT ;  /* 0x000000110000720c */ /* 0x008fc80003f06270 */
[----:B--2---:R-:W-:-:S13]  /*00c0*/  ISETP.GE.OR P0, PT, R16, UR6, P0 ;  /* 0x0000000610007c0c */ /* 0x004fda0008706670 */
[----:B------:R-:W-:Y:S05]  /*00d0*/  @P0 EXIT ;  /* 0x000000000000094d */ /* 0x000fea0003800000 */
[----:B------:R-:W0:Y:S01]  /*00e0*/  LDC R19, c[0x0][0x39c] ;  /* 0x0000e700ff137b82 */ /* 0x000e220000000800 */
[----:B------:R-:W1:Y:S01]  /*00f0*/  LDCU.64 UR4, c[0x0][0x358] ;  /* 0x00006b00ff0477ac */ /* 0x000e620008000a00 */
[----:B------:R-:W-:Y:S01]  /*0100*/  HFMA2 R24, -RZ, RZ, 0, 0 ;  /* 0x00000000ff187431 */ /* 0x000fe200000001ff */
[----:B0-----:R-:W-:-:S13]  /*0110*/  ISETP.GE.AND P0, PT, R19, 0x1, PT ;  /* 0x000000011300780c */ /* 0x001fda0003f06270 */
[----:B-1----:R-:W-:Y:S05]  /*0120*/  @!P0 BRA `(.L_x_9) ;  /* 0x0000000400e08947 */ /* 0x002fea0003800000 */
[C---:B------:R-:W-:Y:S01]  /*0130*/  ISETP.GE.U32.AND P1, PT, R19.reuse, 0x8, PT ;  /* 0x000000081300780c */ /* 0x040fe20003f26070 */
[----:B------:R-:W-:Y:S01]  /*0140*/  IMAD R20, R16, R19, RZ ;  /* 0x0000001310147224 */ /* 0x000fe200078e02ff */
[----:B------:R-:W-:Y:S02]  /*0150*/  LOP3.LUT R27, R19, 0x7, RZ, 0xc0, !PT ;  /* 0x00000007131b7812 */ /* 0x000fe400078ec0ff */
[----:B------:R-:W-:Y:S02]  /*0160*/  MOV R24, RZ ;  /* 0x000000ff00187202 */ /* 0x000fe40000000f00 */
[----:B------:R-:W-:Y:S02]  /*0170*/  ISETP.NE.AND P0, PT, R27, RZ, PT ;  /* 0x000000ff1b00720c */ /* 0x000fe40003f05270 */
[----:B------:R-:W-:-:S05]  /*0180*/  MOV R21, RZ ;  /* 0x000000ff00157202 */ /* 0x000fca0000000f00 */
[----:B------:R-:W-:Y:S06]  /*0190*/  @!P1 BRA `(.L_x_10) ;  /* 0x0000000000c49947 */ /* 0x000fec0003800000 */
[----:B------:R-:W0:Y:S01]  /*01a0*/  LDC.64 R2, c[0x0][0x380] ;  /* 0x0000e000ff027b82 */ /* 0x000e220000000a00 */
[----:B------:R-:W-:Y:S02]  /*01b0*/  LOP3.LUT R21, R19, 0x7ffffff8, RZ, 0xc0, !PT ;  /* 0x7ffffff813157812 */ /* 0x000fe400078ec0ff */
[----:B------:R-:W-:Y:S02]  /*01c0*/  MOV R24, RZ ;  /* 0x000000ff00187202 */ /* 0x000fe40000000f00 */
[----:B------:R-:W-:Y:S02]  /*01d0*/  MOV R18, R0 ;  /* 0x0000000000127202 */ /* 0x000fe40000000f00 */
[----:B------:R-:W-:Y:S01]  /*01e0*/  IADD3 R22, PT, PT, -R21, RZ, RZ ;  /* 0x000000ff15167210 */ /* 0x000fe20007ffe1ff */
[----:B0-----:R-:W-:-:S03]  /*01f0*/  IMAD.WIDE.U32 R2, R20, 0x4, R2 ;  /* 0x0000000414027825 */ /* 0x001fc600078e0002 */
[----:B------:R-:W-:-:S04]  /*0200*/  IADD3 R4, P1, PT, R2, 0x10, RZ ;  /* 0x0000001002047810 */ /* 0x000fc80007f3e0ff */
[----:B------:R-:W-:-:S09]  /*0210*/  IADD3.X R5, PT, PT, RZ, R3, RZ, P1, !PT ;  /* 0x00000003ff057210 */ /* 0x000fd20000ffe4ff */
.L_x_11:
[----:B------:R-:W0:Y:S01]  /*0220*/  LDC.64 R14, c[0x0][0x388] ;  /* 0x0000e200ff0e7b82 */ /* 0x000e220000000a00 */
[----:B------:R-:W-:Y:S02]  /*0230*/  MOV R2, R4 ;  /* 0x0000000400027202 */ /* 0x000fe40000000f00 */
[----:B------:R-:W-:-:S05]  /*0240*/  MOV R3, R5 ;  /* 0x0000000500037202 */ /* 0x000fca0000000f00 */
[----:B------:R-:W2:Y:S04]  /*0250*/  LDG.E R25, desc[UR4][R2.64+-0x10] ;  /* 0xfffff00402197981 */ /* 0x000ea8000c1e1900 */
[----:B------:R-:W3:Y:S04]  /*0260*/  LDG.E R23, desc[UR4][R2.64+-0xc] ;  /* 0xfffff40402177981 */ /* 0x000ee8000c1e1900 */
[----:B------:R-:W4:Y:S04]  /*0270*/  LDG.E R29, desc[UR4][R2.64+-0x8] ;  /* 0xfffff804021d7981 */ /* 0x000f28000c1e1900 */
[----:B------:R-:W5:Y:S01]  /*0280*/  LDG.E R28, desc[UR4][R2.64+-0x4] ;  /* 0xfffffc04021c7981 */ /* 0x000f62000c1e1900 */
[----:B0-----:R-:W-:-:S05]  /*0290*/  IMAD.WIDE R14, R18, 0x4, R14 ;  /* 0x00000004120e7825 */ /* 0x001fca00078e020e */
[----:B------:R0:W2:Y:S01]  /*02a0*/  LDG.E R26, desc[UR4][R14.64] ;  /* 0x000000040e1a7981 */ /* 0x0000a2000c1e1900 */
[----:B------:R-:W-:-:S04]  /*02b0*/  IMAD.WIDE R12, R17, 0x4, R14 ;  /* 0x00000004110c7825 */ /* 0x000fc800078e020e */
[C---:B------:R-:W-:Y:S02]  /*02c0*/  IMAD.WIDE R4, R17.reuse, 0x4, R12 ;  /* 0x0000000411047825 */ /* 0x040fe400078e020c */
[----:B------:R-:W3:Y:S02]  /*02d0*/  LDG.E R12, desc[UR4][R12.64] ;  /* 0x000000040c0c7981 */ /* 0x000ee4000c1e1900 */
[C---:B------:R-:W-:Y:S02]  /*02e0*/  IMAD.WIDE R8, R17.reuse, 0x4, R4 ;  /* 0x0000000411087825 */ /* 0x040fe400078e0204 */
[----:B------:R-:W4:Y:S02]  /*02f0*/  LDG.E R4, desc[UR4][R4.64] ;  /* 0x0000000404047981 */ /* 0x000f24000c1e1900 */
[C---:B------:R-:W-:Y:S02]  /*0300*/  IMAD.WIDE R6, R17.reuse, 0x4, R8 ;  /* 0x0000000411067825 */ /* 0x040fe400078e0208 */
[----:B------:R-:W5:Y:S02]  /*0310*/  LDG.E R8, desc[UR4][R8.64] ;  /* 0x0000000408087981 */ /* 0x000f64000c1e1900 */
[----:B------:R-:W-:-:S02]  /*0320*/  IMAD.WIDE R10, R17, 0x4, R6 ;  /* 0x00000004110a7825 */ /* 0x000fc400078e0206 */
[----:B------:R-:W5:Y:S04]  /*0330*/  LDG.E R5, desc[UR4][R2.64] ;  /* 0x0000000402057981 */ /* 0x000f68000c1e1900 */
[----:B------:R-:W5:Y:S01]  /*0340*/  LDG.E R6, desc[UR4][R6.64] ;  /* 0x0000000406067981 */ /* 0x000f62000c1e1900 */
[----:B0-----:R-:W-:-:S03]  /*0350*/  IMAD.WIDE R14, R17, 0x4, R10 ;  /* 0x00000004110e7825 */ /* 0x001fc600078e020a */
[----:B------:R-:W5:Y:S04]  /*0360*/  LDG.E R10, desc[UR4][R10.64] ;  /* 0x000000040a0a7981 */ /* 0x000f68000c1e1900 */
[----:B------:R-:W5:Y:S04]  /*0370*/  LDG.E R13, desc[UR4][R14.64] ;  /* 0x000000040e0d7981 */ /* 0x000f68000c1e1900 */
[----:B------:R-:W5:Y:S04]  /*0380*/  LDG.E R7, desc[UR4][R2.64+0x4] ;  /* 0x0000040402077981 */ /* 0x000f68000c1e1900 */
[----:B------:R-:W5:Y:S01]  /*0390*/  LDG.E R9, desc[UR4][R2.64+0xc] ;  /* 0x00000c0402097981 */ /* 0x000f62000c1e1900 */
[----:B--2---:R-:W-:Y:S01]  /*03a0*/  FFMA R26, R25, R26, R24 ;  /* 0x0000001a191a7223 */ /* 0x004fe20000000018 */
[----:B------:R-:W-:-:S02]  /*03b0*/  IMAD.WIDE R24, R17, 0x4, R14 ;  /* 0x0000000411187825 */ /* 0x000fc400078e020e */
[----:B------:R-:W2:Y:S04]  /*03c0*/  LDG.E R14, desc[UR4][R2.64+0x8] ;  /* 0x00000804020e7981 */ /* 0x000ea8000c1e1900 */
[----:B------:R-:W2:Y:S01]  /*03d0*/  LDG.E R24, desc[UR4][R24.64] ;  /* 0x0000000418187981 */ /* 0x000ea2000c1e1900 */
[----:B---3--:R-:W-:Y:S01]  /*03e0*/  FFMA R12, R23, R12, R26 ;  /* 0x0000000c170c7223 */ /* 0x008fe2000000001a */
[----:B------:R-:W-:-:S03]  /*03f0*/  IADD3 R22, PT, PT, R22, 0x8, RZ ;  /* 0x0000000816167810 */ /* 0x000fc60007ffe0ff */
[----:B----4-:R-:W-:Y:S01]  /*0400*/  FFMA R29, R29, R4, R12 ;  /* 0x000000041d1d7223 */ /* 0x010fe2000000000c */
[----:B------:R-:W-:-:S03]  /*0410*/  ISETP.NE.AND P1, PT, R22, RZ, PT ;  /* 0x000000ff1600720c */ /* 0x000fc60003f25270 */
[----:B-----5:R-:W-:Y:S01]  /*0420*/  FFMA R8, R28, R8, R29 ;  /* 0x000000081c087223 */ /* 0x020fe2000000001d */
[----:B------:R-:W-:-:S03]  /*0430*/  IADD3 R4, P2, PT, R2, 0x20, RZ ;  /* 0x0000002002047810 */ /* 0x000fc60007f5e0ff */
[----:B------:R-:W-:Y:S01]  /*0440*/  FFMA R6, R5, R6, R8 ;  /* 0x0000000605067223 */ /* 0x000fe20000000008 */
[----:B------:R-:W-:Y:S02]  /*0450*/  IADD3.X R5, PT, PT, RZ, R3, RZ, P2, !PT ;  /* 0x00000003ff057210 */ /* 0x000fe400017fe4ff */
[----:B------:R-:W-:Y:S01]  /*0460*/  LEA R18, R17, R18, 0x3 ;  /* 0x0000001211127211 */ /* 0x000fe200078e18ff */
[----:B------:R-:W-:-:S04]  /*0470*/  FFMA R7, R7, R10, R6 ;  /* 0x0000000a07077223 */ /* 0x000fc80000000006 */
[----:B--2---:R-:W-:-:S04]  /*0480*/  FFMA R14, R14, R13, R7 ;  /* 0x0000000d0e0e7223 */ /* 0x004fc80000000007 */
[----:B------:R-:W-:Y:S01]  /*0490*/  FFMA R24, R9, R24, R14 ;  /* 0x0000001809187223 */ /* 0x000fe2000000000e */
[----:B------:R-:W-:Y:S06]  /*04a0*/  @P1 BRA `(.L_x_11) ;  /* 0xfffffffc005c1947 */ /* 0x000fec000383ffff */
.L_x_10:
[----:B------:R-:W-:Y:S05]  /*04b0*/  @!P0 BRA `(.L_x_9) ;  /* 0x0000000000fc8947 */ /* 0x000fea0003800000 */
[----:B------:R-:W-:Y:S02]  /*04c0*/  ISETP.GE.U32.AND P1, PT, R27, 0x4, PT ;  /* 0x000000041b00780c */ /* 0x000fe40003f26070 */
[----:B------:R-:W-:-:S04]  /*04d0*/  LOP3.LUT R14, R19, 0x3, RZ, 0xc0, !PT ;  /* 0x00000003130e7812 */ /* 0x000fc800078ec0ff */
[----:B------:R-:W-:-:S07]  /*04e0*/  ISETP.NE.AND P0, PT, R14, RZ, PT ;  /* 0x000000ff0e00720c */ /* 0x000fce0003f05270 */
[----:B------:R-:W-:Y:S06]  /*04f0*/  @!P1 BRA `(.L_x_12) ;  /* 0x00000000006c9947 */ /* 0x000fec0003800000 */
[----:B------:R-:W0:Y:S01]  /*0500*/  LDC.64 R4, c[0x0][0x388] ;  /* 0x0000e200ff047b82 */ /* 0x000e220000000a00 */
[----:B------:R-:W1:Y:S01]  /*0510*/  LDCU.64 UR6, c[0x0][0x380] ;  /* 0x00007000ff0677ac */ /* 0x000e620008000a00 */
[----:B------:R-:W-:Y:S01]  /*0520*/  IMAD R7, R21, R17, R0 ;  /* 0x0000001115077224 */ /* 0x000fe200078e0200 */
[CC--:B------:R-:W-:Y:S02]  /*0530*/  IADD3 R3, PT, PT, R20.reuse, R21.reuse, RZ ;  /* 0x0000001514037210 */ /* 0x0c0fe40007ffe0ff */
[----:B------:R-:W-:-:S03]  /*0540*/  IADD3 R8, P1, PT, R20, R21, RZ ;  /* 0x0000001514087210 */ /* 0x000fc60007f3e0ff */
[----:B------:R-:W2:Y:S01]  /*0550*/  LDC.64 R12, c[0x0][0x380] ;  /* 0x0000e000ff0c7b82 */ /* 0x000ea20000000a00 */
[----:B0-----:R-:W-:-:S04]  /*0560*/  IMAD.WIDE R4, R7, 0x4, R4 ;  /* 0x0000000407047825 */ /* 0x001fc800078e0204 */
[----:B------:R-:W-:Y:S02]  /*0570*/  IMAD.WIDE R6, R17, 0x4, R4 ;  /* 0x0000000411067825 */ /* 0x000fe400078e0204 */
[----:B------:R-:W3:Y:S02]  /*0580*/  LDG.E R4, desc[UR4][R4.64] ;  /* 0x0000000404047981 */ /* 0x000ee4000c1e1900 */
[----:B--2---:R-:W-:Y:S01]  /*0590*/  IMAD.WIDE.U32 R12, R3, 0x4, R12 ;  /* 0x00000004030c7825 */ /* 0x004fe200078e000c */
[----:B------:R-:W-:Y:S02]  /*05a0*/  IADD3.X R3, PT, PT, RZ, RZ, RZ, P1, !PT ;  /* 0x000000ffff037210 */ /* 0x000fe40000ffe4ff */
[----:B-1----:R-:W-:-:S03]  /*05b0*/  LEA R2, P1, R8, UR6, 0x2 ;  /* 0x0000000608027c11 */ /* 0x002fc6000f8210ff */
[----:B------:R-:W3:Y:S01]  /*05c0*/  LDG.E R13, desc[UR4][R12.64] ;  /* 0x000000040c0d7981 */ /* 0x000ee2000c1e1900 */
[----:B------:R-:W-:Y:S01]  /*05d0*/  LEA.HI.X R3, R8, UR7, R3, 0x2, P1 ;  /* 0x0000000708037c11 */ /* 0x000fe200088f1403 */
[C---:B------:R-:W-:Y:S02]  /*05e0*/  IMAD.WIDE R8, R17.reuse, 0x4, R6 ;  /* 0x0000000411087825 */ /* 0x040fe400078e0206 */
[----:B------:R-:W2:Y:S04]  /*05f0*/  LDG.E R6, desc[UR4][R6.64] ;  /* 0x0000000406067981 */ /* 0x000ea8000c1e1900 */
[----:B------:R-:W2:Y:S01]  /*0600*/  LDG.E R15, desc[UR4][R2.64+0x4] ;  /* 0x00000404020f7981 */ /* 0x000ea2000c1e1900 */
[----:B------:R-:W-:-:S03]  /*0610*/  IMAD.WIDE R10, R17, 0x4, R8 ;  /* 0x00000004110a7825 */ /* 0x000fc600078e0208 */
[----:B------:R-:W4:Y:S04]  /*0620*/  LDG.E R22, desc[UR4][R8.64] ;  /* 0x0000000408167981 */ /* 0x000f28000c1e1900 */
[----:B------:R-:W4:Y:S04]  /*0630*/  LDG.E R18, desc[UR4][R2.64+0x8] ;  /* 0x0000080402127981 */ /* 0x000f28000c1e1900 */
[----:B------:R-:W5:Y:S04]  /*0640*/  LDG.E R26, desc[UR4][R2.64+0xc] ;  /* 0x00000c04021a7981 */ /* 0x000f68000c1e1900 */
[----:B------:R-:W5:Y:S01]  /*0650*/  LDG.E R10, desc[UR4][R10.64] ;  /* 0x000000040a0a7981 */ /* 0x000f62000c1e1900 */
[----:B------:R-:W-:Y:S01]  /*0660*/  IADD3 R21, PT, PT, R21, 0x4, RZ ;  /* 0x0000000415157810 */ /* 0x000fe20007ffe0ff */
[----:B---3--:R-:W-:-:S04]  /*0670*/  FFMA R24, R13, R4, R24 ;  /* 0x000000040d187223 */ /* 0x008fc80000000018 */
[----:B--2---:R-:W-:-:S04]  /*0680*/  FFMA R15, R15, R6, R24 ;  /* 0x000000060f0f7223 */ /* 0x004fc80000000018 */
[----:B----4-:R-:W-:-:S04]  /*0690*/  FFMA R15, R18, R22, R15 ;  /* 0x00000016120f7223 */ /* 0x010fc8000000000f */
[----:B-----5:R-:W-:-:S07]  /*06a0*/  FFMA R24, R26, R10, R15 ;  /* 0x0000000a1a187223 */ /* 0x020fce000000000f */
.L_x_12:
[----:B------:R-:W-:Y:S05]  /*06b0*/  @!P0 BRA `(.L_x_9) ;  /* 0x00000000007c8947 */ /* 0x000fea0003800000 */
[----:B------:R-:W-:Y:S01]  /*06c0*/  ISETP.NE.AND P1, PT, R14, 0x1, PT ;  /* 0x000000010e00780c */ /* 0x000fe20003f25270 */
[----:B------:R-:W0:Y:S01]  /*06d0*/  LDC.64 R10, c[0x0][0x380] ;  /* 0x0000e000ff0a7b82 */ /* 0x000e220000000a00 */
[----:B------:R-:W-:-:S04]  /*06e0*/  LOP3.LUT R19, R19, 0x1, RZ, 0xc0, !PT ;  /* 0x0000000113137812 */ /* 0x000fc800078ec0ff */
[----:B------:R-:W-:-:S03]  /*06f0*/  ISETP.NE.U32.AND P0, PT, R19, 0x1, PT ;  /* 0x000000011300780c */ /* 0x000fc60003f05070 */
[----:B------:R-:W1:Y:S04]  /*0700*/  LDC.64 R8, c[0x0][0x388] ;  /* 0x0000e200ff087b82 */ /* 0x000e680000000a00 */
[CC--:B------:R-:W-:Y:S02]  /*0710*/  @P1 IADD3 R13, PT, PT, R20.reuse, R21.reuse, RZ ;  /* 0x00000015140d1210 */ /* 0x0c0fe40007ffe0ff */
[----:B------:R-:W-:Y:S02]  /*0720*/  @P1 IADD3 R12, P2, PT, R20, R21, RZ ;  /* 0x00000015140c1210 */ /* 0x000fe40007f5e0ff */
[----:B------:R-:W2:Y:S02]  /*0730*/  @P1 LDC.64 R2, c[0x0][0x380] ;  /* 0x0000e000ff021b82 */ /* 0x000ea40000000a00 */
[----:B------:R-:W-:-:S06]  /*0740*/  @P1 IADD3.X R14, PT, PT, RZ, RZ, RZ, P2, !PT ;  /* 0x000000ffff0e1210 */ /* 0x000fcc00017fe4ff */
[----:B------:R-:W3:Y:S01]  /*0750*/  LDC.64 R4, c[0x0][0x380] ;  /* 0x0000e000ff047b82 */ /* 0x000ee20000000a00 */
[----:B0-----:R-:W-:-:S04]  /*0760*/  @P1 IMAD.WIDE.U32 R10, R13, 0x4, R10 ;  /* 0x000000040d0a1825 */ /* 0x001fc800078e000a */
[C---:B------:R-:W-:Y:S01]  /*0770*/  @P1 IMAD R13, R21.reuse, R17, R0 ;  /* 0x00000011150d1224 */ /* 0x040fe200078e0200 */
[----:B------:R-:W-:Y:S01]  /*0780*/  @P1 IADD3 R21, PT, PT, R21, 0x2, RZ ;  /* 0x0000000215151810 */ /* 0x000fe20007ffe0ff */
[----:B------:R-:W4:Y:S01]  /*0790*/  @P1 LDG.E R11, desc[UR4][R10.64] ;  /* 0x000000040a0b1981 */ /* 0x000f22000c1e1900 */
[----:B------:R-:W0:Y:S01]  /*07a0*/  LDC.64 R6, c[0x0][0x388] ;  /* 0x0000e200ff067b82 */ /* 0x000e220000000a00 */
[----:B-1----:R-:W-:Y:S01]  /*07b0*/  @P1 IMAD.WIDE R8, R13, 0x4, R8 ;  /* 0x000000040d081825 */ /* 0x002fe200078e0208 */
[----:B------:R-:W-:Y:S02]  /*07c0*/  @!P0 IADD3 R15, PT, PT, R20, R21, RZ ;  /* 0x00000015140f8210 */ /* 0x000fe40007ffe0ff */
[----:B--2---:R-:W-:Y:S01]  /*07d0*/  @P1 LEA R2, P2, R12, R2, 0x2 ;  /* 0x000000020c021211 */ /* 0x004fe200078410ff */
[----:B------:R-:W-:-:S03]  /*07e0*/  @!P0 IMAD R21, R21, R17, R0 ;  /* 0x0000001115158224 */ /* 0x000fc600078e0200 */
[----:B------:R-:W-:Y:S01]  /*07f0*/  @P1 LEA.HI.X R3, R12, R3, R14, 0x2, P2 ;  /* 0x000000030c031211 */ /* 0x000fe200010f140e */
[----:B------:R-:W-:Y:S01]  /*0800*/  @P1 IMAD.WIDE R12, R17, 0x4, R8 ;  /* 0x00000004110c1825 */ /* 0x000fe200078e0208 */
[----:B------:R-:W4:Y:S03]  /*0810*/  @P1 LDG.E R14, desc[UR4][R8.64] ;  /* 0x00000004080e1981 */ /* 0x000f26000c1e1900 */
[----:B---3--:R-:W-:Y:S01]  /*0820*/  @!P0 IMAD.WIDE.U32 R4, R15, 0x4, R4 ;  /* 0x000000040f048825 */ /* 0x008fe200078e0004 */
[----:B------:R-:W2:Y:S04]  /*0830*/  @P1 LDG.E R2, desc[UR4][R2.64+0x4] ;  /* 0x0000040402021981 */ /* 0x000ea8000c1e1900 */
[----:B------:R-:W2:Y:S01]  /*0840*/  @P1 LDG.E R12, desc[UR4][R12.64] ;  /* 0x000000040c0c1981 */ /* 0x000ea2000c1e1900 */
[----:B0-----:R-:W-:-:S03]  /*0850*/  @!P0 IMAD.WIDE R6, R21, 0x4, R6 ;  /* 0x0000000415068825 */ /* 0x001fc600078e0206 */
[----:B------:R-:W3:Y:S04]  /*0860*/  @!P0 LDG.E R5, desc[UR4][R4.64] ;  /* 0x0000000404058981 */ /* 0x000ee8000c1e1900 */
[----:B------:R-:W3:Y:S01]  /*0870*/  @!P0 LDG.E R6, desc[UR4][R6.64] ;  /* 0x0000000406068981 */ /* 0x000ee2000c1e1900 */
[----:B----4-:R-:W-:-:S04]  /*0880*/  @P1 FFMA R11, R11, R14, R24 ;  /* 0x0000000e0b0b1223 */ /* 0x010fc80000000018 */
[----:B--2---:R-:W-:-:S04]  /*0890*/  @P1 FFMA R24, R2, R12, R11 ;  /* 0x0000000c02181223 */ /* 0x004fc8000000000b */
[----:B---3--:R-:W-:-:S07]  /*08a0*/  @!P0 FFMA R24, R5, R6, R24 ;  /* 0x0000000605188223 */ /* 0x008fce0000000018 */
.L_x_9:
[----:B------:R-:W0:Y:S01]  /*08b0*/  LDC.64 R2, c[0x0][0x390] ;  /* 0x0000e400ff027b82 */ /* 0x000e220000000a00 */
[----:B------:R-:W-:-:S04]  /*08c0*/  IMAD R17, R16, R17, R0 ;  /* 0x0000001110117224 */ /* 0x000fc800078e0200 */
[----:B0-----:R-:W-:-:S05]  /*08d0*/  IMAD.WIDE R2, R17, 0x4, R2 ;  /* 0x0000000411027825 */ /* 0x001fca00078e0202 */
[----:B------:R-:W-:Y:S01]  /*08e0*/  STG.E desc[UR4][R2.64], R24 ;  /* 0x0000001802007986 */ /* 0x000fe2000c101904 */
[----:B------:R-:W-:Y:S05]  /*08f0*/  EXIT ;  /* 0x000000000000794d */ /* 0x000fea0003800000 */
.L_x_13:
        /* <DEDUP_REMOVED lines=16> */
.L_x_16:


//--------------------- .nv.shared._Z17gpu_kernel_task34PfS_S_iii --------------------------
	.section	.nv.shared._Z17gpu_kernel_task34PfS_S_iii,"aw",@nobits
	.sectionflags	@""
	.align	4
.nv.shared._Z17gpu_kernel_task34PfS_S_iii:
	.zero		5120


//--------------------- .nv.shared.reserved.0     --------------------------
	.section	.nv.shared.reserved.0,"aw",@nobits
	.weak		__nv_reservedSMEM_offset_0_alias
	.size		__nv_reservedSMEM_offset_0_alias, 0, 64
	.other		__nv_reservedSMEM_offset_0_alias,@"STO_CUDA_RESERVED_SHARED STV_DEFAULT"
__nv_reservedSMEM_offset_0_alias:
	.zero		0
	.zero		64


//--------------------- .nv.shared._Z16gpu_kernel_task2PfS_S_iii --------------------------
	.section	.nv.shared._Z16gpu_kernel_task2PfS_S_iii,"aw",@nobits
	.sectionflags	@""
	.align	4
.nv.shared._Z16gpu_kernel_task2PfS_S_iii:
	.zero		3072


//--------------------- .nv.constant0._Z17gpu_kernel_task34PfS_S_iii --------------------------
	.section	.nv.constant0._Z17gpu_kernel_task34PfS_S_iii,"a",@progbits
	.sectionflags	@""
	.align	4
.nv.constant0._Z17gpu_kernel_task34PfS_S_iii:
	.zero		932


//--------------------- .nv.constant0._Z16gpu_kernel_task2PfS_S_iii --------------------------
	.section	.nv.constant0._Z16gpu_kernel_task2PfS_S_iii,"a",@progbits
	.sectionflags	@""
	.align	4
.nv.constant0._Z16gpu_kernel_task2PfS_S_iii:
	.zero		932


//--------------------- .nv.constant0._Z16gpu_kernel_task1PfS_S_iii --------------------------
	.section	.nv.constant0._Z16gpu_kernel_task1PfS_S_iii,"a",@progbits
	.sectionflags	@""
	.align	4
.nv.constant0._Z16gpu_kernel_task1PfS_S_iii:
	.zero		932


//--------------------- SYMBOLS --------------------------

	.type		.nv.reservedSmem.offset0,@object
	.size		.nv.reservedSmem.offset0,0x4
	.type		.nv.reservedSmem.cap,@object
	.size		.nv.reservedSmem.cap,0x4
